//
// Generated by NVIDIA NVVM Compiler
//
// Compiler Build ID: CL-36424714
// Cuda compilation tools, release 13.0, V13.0.88
// Based on NVVM 20.0.0
//

.version 9.0
.target sm_100
.address_size 64

	// .globl	_Z10pooling_1dPfS_iiimm

.visible .entry _Z10pooling_1dPfS_iiimm(
	.param .u64 .ptr .align 1 _Z10pooling_1dPfS_iiimm_param_0,
	.param .u64 .ptr .align 1 _Z10pooling_1dPfS_iiimm_param_1,
	.param .u32 _Z10pooling_1dPfS_iiimm_param_2,
	.param .u32 _Z10pooling_1dPfS_iiimm_param_3,
	.param .u32 _Z10pooling_1dPfS_iiimm_param_4,
	.param .u64 _Z10pooling_1dPfS_iiimm_param_5,
	.param .u64 _Z10pooling_1dPfS_iiimm_param_6
)
{
	.reg .pred 	%p<98>;
	.reg .b32 	%r<72>;
	.reg .b32 	%f<143>;
	.reg .b64 	%rd<97>;

	ld.param.u64 	%rd5, [_Z10pooling_1dPfS_iiimm_param_0];
	ld.param.u64 	%rd3, [_Z10pooling_1dPfS_iiimm_param_1];
	ld.param.u32 	%r49, [_Z10pooling_1dPfS_iiimm_param_2];
	ld.param.u32 	%r50, [_Z10pooling_1dPfS_iiimm_param_3];
	ld.param.u32 	%r51, [_Z10pooling_1dPfS_iiimm_param_4];
	ld.param.u64 	%rd4, [_Z10pooling_1dPfS_iiimm_param_5];
	ld.param.u64 	%rd6, [_Z10pooling_1dPfS_iiimm_param_6];
	cvta.to.global.u64 	%rd1, %rd5;
	mov.u32 	%r52, %ctaid.x;
	mov.u32 	%r53, %ntid.x;
	mov.u32 	%r54, %tid.x;
	mad.lo.s32 	%r55, %r52, %r53, %r54;
	cvt.s64.s32 	%rd2, %r55;
	setp.le.u64 	%p1, %rd6, %rd2;
	@%p1 bra 	$L__BB0_74;
	cvt.u32.u64 	%r56, %rd2;
	mul.lo.s32 	%r1, %r50, %r56;
	sub.s32 	%r68, %r1, %r51;
	setp.lt.s32 	%p2, %r49, 1;
	mov.f32 	%f125, 0f00000000;
	@%p2 bra 	$L__BB0_73;
	add.s32 	%r58, %r68, 1;
	add.s32 	%r59, %r68, %r49;
	max.s32 	%r60, %r59, %r58;
	add.s32 	%r61, %r51, %r60;
	sub.s32 	%r3, %r61, %r1;
	and.b32  	%r4, %r3, 15;
	sub.s32 	%r62, %r1, %r61;
	setp.gt.u32 	%p3, %r62, -16;
	mov.f32 	%f125, 0f00000000;
	@%p3 bra 	$L__BB0_38;
	sub.s32 	%r63, %r1, %r51;
	add.s32 	%r66, %r63, 7;
	and.b32  	%r64, %r3, -16;
	neg.s32 	%r65, %r64;
	mov.f32 	%f125, 0f00000000;
$L__BB0_4:
	.pragma "nounroll";
	add.s32 	%r9, %r66, -7;
	cvt.s64.s32 	%rd7, %r9;
	setp.le.u64 	%p4, %rd4, %rd7;
	setp.lt.s32 	%p5, %r9, 0;
	or.pred  	%p6, %p5, %p4;
	@%p6 bra 	$L__BB0_6;
	mul.wide.u32 	%rd8, %r9, 4;
	add.s64 	%rd9, %rd1, %rd8;
	ld.global.nc.f32 	%f72, [%rd9];
	add.f32 	%f125, %f125, %f72;
$L__BB0_6:
	add.s32 	%r10, %r66, -6;
	cvt.s64.s32 	%rd10, %r10;
	setp.le.u64 	%p7, %rd4, %rd10;
	setp.lt.s32 	%p8, %r9, -1;
	or.pred  	%p9, %p8, %p7;
	@%p9 bra 	$L__BB0_8;
	mul.wide.u32 	%rd11, %r10, 4;
	add.s64 	%rd12, %rd1, %rd11;
	ld.global.nc.f32 	%f73, [%rd12];
	add.f32 	%f125, %f125, %f73;
$L__BB0_8:
	add.s32 	%r11, %r66, -5;
	cvt.s64.s32 	%rd13, %r11;
	setp.le.u64 	%p10, %rd4, %rd13;
	setp.lt.s32 	%p11, %r9, -2;
	or.pred  	%p12, %p11, %p10;
	@%p12 bra 	$L__BB0_10;
	mul.wide.u32 	%rd14, %r11, 4;
	add.s64 	%rd15, %rd1, %rd14;
	ld.global.nc.f32 	%f74, [%rd15];
	add.f32 	%f125, %f125, %f74;
$L__BB0_10:
	add.s32 	%r12, %r66, -4;
	cvt.s64.s32 	%rd16, %r12;
	setp.le.u64 	%p13, %rd4, %rd16;
	setp.lt.s32 	%p14, %r9, -3;
	or.pred  	%p15, %p14, %p13;
	@%p15 bra 	$L__BB0_12;
	mul.wide.u32 	%rd17, %r12, 4;
	add.s64 	%rd18, %rd1, %rd17;
	ld.global.nc.f32 	%f75, [%rd18];
	add.f32 	%f125, %f125, %f75;
$L__BB0_12:
	add.s32 	%r13, %r66, -3;
	cvt.s64.s32 	%rd19, %r13;
	setp.le.u64 	%p16, %rd4, %rd19;
	setp.lt.s32 	%p17, %r9, -4;
	or.pred  	%p18, %p17, %p16;
	@%p18 bra 	$L__BB0_14;
	mul.wide.u32 	%rd20, %r13, 4;
	add.s64 	%rd21, %rd1, %rd20;
	ld.global.nc.f32 	%f76, [%rd21];
	add.f32 	%f125, %f125, %f76;
$L__BB0_14:
	add.s32 	%r14, %r66, -2;
	cvt.s64.s32 	%rd22, %r14;
	setp.le.u64 	%p19, %rd4, %rd22;
	setp.lt.s32 	%p20, %r9, -5;
	or.pred  	%p21, %p20, %p19;
	@%p21 bra 	$L__BB0_16;
	mul.wide.u32 	%rd23, %r14, 4;
	add.s64 	%rd24, %rd1, %rd23;
	ld.global.nc.f32 	%f77, [%rd24];
	add.f32 	%f125, %f125, %f77;
$L__BB0_16:
	add.s32 	%r15, %r66, -1;
	cvt.s64.s32 	%rd25, %r15;
	setp.le.u64 	%p22, %rd4, %rd25;
	setp.lt.s32 	%p23, %r9, -6;
	or.pred  	%p24, %p23, %p22;
	@%p24 bra 	$L__BB0_18;
	mul.wide.u32 	%rd26, %r15, 4;
	add.s64 	%rd27, %rd1, %rd26;
	ld.global.nc.f32 	%f78, [%rd27];
	add.f32 	%f125, %f125, %f78;
$L__BB0_18:
	add.s32 	%r16, %r66, 8;
	cvt.s64.s32 	%rd28, %r66;
	setp.le.u64 	%p25, %rd4, %rd28;
	setp.lt.s32 	%p26, %r9, -7;
	or.pred  	%p27, %p26, %p25;
	@%p27 bra 	$L__BB0_20;
	mul.wide.u32 	%rd29, %r66, 4;
	add.s64 	%rd30, %rd1, %rd29;
	ld.global.nc.f32 	%f79, [%rd30];
	add.f32 	%f125, %f125, %f79;
$L__BB0_20:
	add.s32 	%r17, %r66, 1;
	cvt.s64.s32 	%rd31, %r17;
	setp.le.u64 	%p28, %rd4, %rd31;
	setp.lt.s32 	%p29, %r9, -8;
	or.pred  	%p30, %p29, %p28;
	@%p30 bra 	$L__BB0_22;
	mul.wide.u32 	%rd32, %r17, 4;
	add.s64 	%rd33, %rd1, %rd32;
	ld.global.nc.f32 	%f80, [%rd33];
	add.f32 	%f125, %f125, %f80;
$L__BB0_22:
	add.s32 	%r18, %r66, 2;
	cvt.s64.s32 	%rd34, %r18;
	setp.le.u64 	%p31, %rd4, %rd34;
	setp.lt.s32 	%p32, %r9, -9;
	or.pred  	%p33, %p32, %p31;
	@%p33 bra 	$L__BB0_24;
	mul.wide.u32 	%rd35, %r18, 4;
	add.s64 	%rd36, %rd1, %rd35;
	ld.global.nc.f32 	%f81, [%rd36];
	add.f32 	%f125, %f125, %f81;
$L__BB0_24:
	add.s32 	%r19, %r66, 3;
	cvt.s64.s32 	%rd37, %r19;
	setp.le.u64 	%p34, %rd4, %rd37;
	setp.lt.s32 	%p35, %r9, -10;
	or.pred  	%p36, %p35, %p34;
	@%p36 bra 	$L__BB0_26;
	mul.wide.u32 	%rd38, %r19, 4;
	add.s64 	%rd39, %rd1, %rd38;
	ld.global.nc.f32 	%f82, [%rd39];
	add.f32 	%f125, %f125, %f82;
$L__BB0_26:
	add.s32 	%r20, %r66, 4;
	cvt.s64.s32 	%rd40, %r20;
	setp.le.u64 	%p37, %rd4, %rd40;
	setp.lt.s32 	%p38, %r9, -11;
	or.pred  	%p39, %p38, %p37;
	@%p39 bra 	$L__BB0_28;
	mul.wide.u32 	%rd41, %r20, 4;
	add.s64 	%rd42, %rd1, %rd41;
	ld.global.nc.f32 	%f83, [%rd42];
	add.f32 	%f125, %f125, %f83;
$L__BB0_28:
	add.s32 	%r21, %r66, 5;
	cvt.s64.s32 	%rd43, %r21;
	setp.le.u64 	%p40, %rd4, %rd43;
	setp.lt.s32 	%p41, %r9, -12;
	or.pred  	%p42, %p41, %p40;
	@%p42 bra 	$L__BB0_30;
	mul.wide.u32 	%rd44, %r21, 4;
	add.s64 	%rd45, %rd1, %rd44;
	ld.global.nc.f32 	%f84, [%rd45];
	add.f32 	%f125, %f125, %f84;
$L__BB0_30:
	add.s32 	%r22, %r66, 6;
	cvt.s64.s32 	%rd46, %r22;
	setp.le.u64 	%p43, %rd4, %rd46;
	setp.lt.s32 	%p44, %r9, -13;
	or.pred  	%p45, %p44, %p43;
	@%p45 bra 	$L__BB0_32;
	mul.wide.u32 	%rd47, %r22, 4;
	add.s64 	%rd48, %rd1, %rd47;
	ld.global.nc.f32 	%f85, [%rd48];
	add.f32 	%f125, %f125, %f85;
$L__BB0_32:
	add.s32 	%r23, %r66, 7;
	cvt.s64.s32 	%rd49, %r23;
	setp.le.u64 	%p46, %rd4, %rd49;
	setp.lt.s32 	%p47, %r9, -14;
	or.pred  	%p48, %p47, %p46;
	@%p48 bra 	$L__BB0_34;
	mul.wide.u32 	%rd50, %r23, 4;
	add.s64 	%rd51, %rd1, %rd50;
	ld.global.nc.f32 	%f86, [%rd51];
	add.f32 	%f125, %f125, %f86;
$L__BB0_34:
	cvt.s64.s32 	%rd52, %r16;
	setp.le.u64 	%p49, %rd4, %rd52;
	setp.lt.s32 	%p50, %r9, -15;
	or.pred  	%p51, %p50, %p49;
	@%p51 bra 	$L__BB0_36;
	mul.wide.u32 	%rd53, %r16, 4;
	add.s64 	%rd54, %rd1, %rd53;
	ld.global.nc.f32 	%f87, [%rd54];
	add.f32 	%f125, %f125, %f87;
$L__BB0_36:
	add.s32 	%r66, %r66, 16;
	add.s32 	%r65, %r65, 16;
	setp.ne.s32 	%p52, %r65, 0;
	@%p52 bra 	$L__BB0_4;
	add.s32 	%r68, %r66, -7;
$L__BB0_38:
	setp.eq.s32 	%p53, %r4, 0;
	@%p53 bra 	$L__BB0_73;
	and.b32  	%r28, %r3, 7;
	setp.lt.u32 	%p54, %r4, 8;
	@%p54 bra 	$L__BB0_57;
	cvt.s64.s32 	%rd55, %r68;
	setp.le.u64 	%p55, %rd4, %rd55;
	setp.lt.s32 	%p56, %r68, 0;
	or.pred  	%p57, %p56, %p55;
	@%p57 bra 	$L__BB0_42;
	mul.wide.u32 	%rd56, %r68, 4;
	add.s64 	%rd57, %rd1, %rd56;
	ld.global.nc.f32 	%f89, [%rd57];
	add.f32 	%f125, %f125, %f89;
$L__BB0_42:
	add.s32 	%r29, %r68, 1;
	cvt.s64.s32 	%rd58, %r29;
	setp.le.u64 	%p58, %rd4, %rd58;
	setp.lt.s32 	%p59, %r68, -1;
	or.pred  	%p60, %p59, %p58;
	@%p60 bra 	$L__BB0_44;
	mul.wide.u32 	%rd59, %r29, 4;
	add.s64 	%rd60, %rd1, %rd59;
	ld.global.nc.f32 	%f90, [%rd60];
	add.f32 	%f125, %f125, %f90;
$L__BB0_44:
	add.s32 	%r30, %r68, 2;
	cvt.s64.s32 	%rd61, %r30;
	setp.le.u64 	%p61, %rd4, %rd61;
	setp.lt.s32 	%p62, %r68, -2;
	or.pred  	%p63, %p62, %p61;
	@%p63 bra 	$L__BB0_46;
	mul.wide.u32 	%rd62, %r30, 4;
	add.s64 	%rd63, %rd1, %rd62;
	ld.global.nc.f32 	%f91, [%rd63];
	add.f32 	%f125, %f125, %f91;
$L__BB0_46:
	add.s32 	%r31, %r68, 3;
	cvt.s64.s32 	%rd64, %r31;
	setp.le.u64 	%p64, %rd4, %rd64;
	setp.lt.s32 	%p65, %r68, -3;
	or.pred  	%p66, %p65, %p64;
	@%p66 bra 	$L__BB0_48;
	mul.wide.u32 	%rd65, %r31, 4;
	add.s64 	%rd66, %rd1, %rd65;
	ld.global.nc.f32 	%f92, [%rd66];
	add.f32 	%f125, %f125, %f92;
$L__BB0_48:
	add.s32 	%r32, %r68, 4;
	cvt.s64.s32 	%rd67, %r32;
	setp.le.u64 	%p67, %rd4, %rd67;
	setp.lt.s32 	%p68, %r68, -4;
	or.pred  	%p69, %p68, %p67;
	@%p69 bra 	$L__BB0_50;
	mul.wide.u32 	%rd68, %r32, 4;
	add.s64 	%rd69, %rd1, %rd68;
	ld.global.nc.f32 	%f93, [%rd69];
	add.f32 	%f125, %f125, %f93;
$L__BB0_50:
	add.s32 	%r33, %r68, 5;
	cvt.s64.s32 	%rd70, %r33;
	setp.le.u64 	%p70, %rd4, %rd70;
	setp.lt.s32 	%p71, %r68, -5;
	or.pred  	%p72, %p71, %p70;
	@%p72 bra 	$L__BB0_52;
	mul.wide.u32 	%rd71, %r33, 4;
	add.s64 	%rd72, %rd1, %rd71;
	ld.global.nc.f32 	%f94, [%rd72];
	add.f32 	%f125, %f125, %f94;
$L__BB0_52:
	add.s32 	%r34, %r68, 6;
	cvt.s64.s32 	%rd73, %r34;
	setp.le.u64 	%p73, %rd4, %rd73;
	setp.lt.s32 	%p74, %r68, -6;
	or.pred  	%p75, %p74, %p73;
	@%p75 bra 	$L__BB0_54;
	mul.wide.u32 	%rd74, %r34, 4;
	add.s64 	%rd75, %rd1, %rd74;
	ld.global.nc.f32 	%f95, [%rd75];
	add.f32 	%f125, %f125, %f95;
$L__BB0_54:
	add.s32 	%r35, %r68, 7;
	cvt.s64.s32 	%rd76, %r35;
	setp.le.u64 	%p76, %rd4, %rd76;
	setp.lt.s32 	%p77, %r68, -7;
	or.pred  	%p78, %p77, %p76;
	@%p78 bra 	$L__BB0_56;
	mul.wide.u32 	%rd77, %r35, 4;
	add.s64 	%rd78, %rd1, %rd77;
	ld.global.nc.f32 	%f96, [%rd78];
	add.f32 	%f125, %f125, %f96;
$L__BB0_56:
	add.s32 	%r68, %r68, 8;
$L__BB0_57:
	setp.eq.s32 	%p79, %r28, 0;
	@%p79 bra 	$L__BB0_73;
	and.b32  	%r38, %r3, 3;
	setp.lt.u32 	%p80, %r28, 4;
	@%p80 bra 	$L__BB0_68;
	cvt.s64.s32 	%rd79, %r68;
	setp.le.u64 	%p81, %rd4, %rd79;
	setp.lt.s32 	%p82, %r68, 0;
	or.pred  	%p83, %p82, %p81;
	@%p83 bra 	$L__BB0_61;
	mul.wide.u32 	%rd80, %r68, 4;
	add.s64 	%rd81, %rd1, %rd80;
	ld.global.nc.f32 	%f98, [%rd81];
	add.f32 	%f125, %f125, %f98;
$L__BB0_61:
	add.s32 	%r39, %r68, 1;
	cvt.s64.s32 	%rd82, %r39;
	setp.le.u64 	%p84, %rd4, %rd82;
	setp.lt.s32 	%p85, %r68, -1;
	or.pred  	%p86, %p85, %p84;
	@%p86 bra 	$L__BB0_63;
	mul.wide.u32 	%rd83, %r39, 4;
	add.s64 	%rd84, %rd1, %rd83;
	ld.global.nc.f32 	%f99, [%rd84];
	add.f32 	%f125, %f125, %f99;
$L__BB0_63:
	add.s32 	%r40, %r68, 2;
	cvt.s64.s32 	%rd85, %r40;
	setp.le.u64 	%p87, %rd4, %rd85;
	setp.lt.s32 	%p88, %r68, -2;
	or.pred  	%p89, %p88, %p87;
	@%p89 bra 	$L__BB0_65;
	mul.wide.u32 	%rd86, %r40, 4;
	add.s64 	%rd87, %rd1, %rd86;
	ld.global.nc.f32 	%f100, [%rd87];
	add.f32 	%f125, %f125, %f100;
$L__BB0_65:
	add.s32 	%r41, %r68, 3;
	cvt.s64.s32 	%rd88, %r41;
	setp.le.u64 	%p90, %rd4, %rd88;
	setp.lt.s32 	%p91, %r68, -3;
	or.pred  	%p92, %p91, %p90;
	@%p92 bra 	$L__BB0_67;
	mul.wide.u32 	%rd89, %r41, 4;
	add.s64 	%rd90, %rd1, %rd89;
	ld.global.nc.f32 	%f101, [%rd90];
	add.f32 	%f125, %f125, %f101;
$L__BB0_67:
	add.s32 	%r68, %r68, 4;
$L__BB0_68:
	setp.eq.s32 	%p93, %r38, 0;
	@%p93 bra 	$L__BB0_73;
	neg.s32 	%r70, %r38;
$L__BB0_70:
	.pragma "nounroll";
	cvt.s64.s32 	%rd91, %r68;
	setp.le.u64 	%p94, %rd4, %rd91;
	setp.lt.s32 	%p95, %r68, 0;
	or.pred  	%p96, %p95, %p94;
	@%p96 bra 	$L__BB0_72;
	mul.wide.u32 	%rd92, %r68, 4;
	add.s64 	%rd93, %rd1, %rd92;
	ld.global.nc.f32 	%f102, [%rd93];
	add.f32 	%f125, %f125, %f102;
$L__BB0_72:
	add.s32 	%r68, %r68, 1;
	add.s32 	%r70, %r70, 1;
	setp.ne.s32 	%p97, %r70, 0;
	@%p97 bra 	$L__BB0_70;
$L__BB0_73:
	cvt.rn.f32.s32 	%f103, %r49;
	div.rn.f32 	%f104, %f125, %f103;
	cvta.to.global.u64 	%rd94, %rd3;
	shl.b64 	%rd95, %rd2, 2;
	add.s64 	%rd96, %rd94, %rd95;
	st.global.f32 	[%rd96], %f104;
$L__BB0_74:
	ret;

}


// ===== COMPILED SASS (sm_100) =====

	.target	sm_100

	.elftype	@"ET_EXEC"


//--------------------- .note.nv.tkinfo           --------------------------
	.section	.note.nv.tkinfo,"",@"SHT_NOTE"
	.sectionflags	@"SHF_NOTE_NV_TKINFO"
	.tkinfo
        /*0018*/ 	.word	0x00000002
        /*0030*/ 	.string	""
        /*0030*/ 	.string	"ptxas"
        /*0030*/ 	.string	"Cuda compilation tools, release 13.0, V13.0.88"
        /*0030*/ 	.string	"Build cuda_13.0.r13.0/compiler.36424714_0"
        /*0030*/ 	.string	"-arch sm_100 -m 64 "



//--------------------- .note.nv.cuinfo           --------------------------
	.section	.note.nv.cuinfo,"",@"SHT_NOTE"
	.sectionflags	@"SHF_NOTE_NV_CUINFO"
        /*0018*/ 	.short	0x0002
        /*001a*/ 	.short	0x0064
        /*001c*/ 	.short	0x0082
	.zero		2


//--------------------- .nv.info                  --------------------------
	.section	.nv.info,"",@"SHT_CUDA_INFO"
	.align	4


	//----- nvinfo : EIATTR_REGCOUNT
	.align		4
        /*0000*/ 	.byte	0x04, 0x2f
        /*0002*/ 	.short	(.L_1 - .L_0)
	.align		4
.L_0:
        /*0004*/ 	.word	index@(_Z10pooling_1dPfS_iiimm)
        /*0008*/ 	.word	0x00000020


	//----- nvinfo : EIATTR_FRAME_SIZE
	.align		4
.L_1:
        /*000c*/ 	.byte	0x04, 0x11
        /*000e*/ 	.short	(.L_3 - .L_2)
	.align		4
.L_2:
        /*0010*/ 	.word	index@($__internal_0_$__cuda_sm3x_div_rn_noftz_f32_slowpath)
        /*0014*/ 	.word	0x00000000


	//----- nvinfo : EIATTR_FRAME_SIZE
	.align		4
.L_3:
        /*0018*/ 	.byte	0x04, 0x11
        /*001a*/ 	.short	(.L_5 - .L_4)
	.align		4
.L_4:
        /*001c*/ 	.word	index@(_Z10pooling_1dPfS_iiimm)
        /*0020*/ 	.word	0x00000000


	//----- nvinfo : EIATTR_MIN_STACK_SIZE
	.align		4
.L_5:
        /*0024*/ 	.byte	0x04, 0x12
        /*0026*/ 	.short	(.L_7 - .L_6)
	.align		4
.L_6:
        /*0028*/ 	.word	index@(_Z10pooling_1dPfS_iiimm)
        /*002c*/ 	.word	0x00000000
.L_7:


//--------------------- .nv.compat                --------------------------
	.section	.nv.compat,"",@"SHT_CUDA_COMPAT_INFO"
	.align	4
        /*0000*/ 	.byte	0x02, 0x09, 0x00, 0x00, 0x02, 0x02, 0x01, 0x00, 0x02, 0x05, 0x05, 0x00, 0x03, 0x07, 0x01, 0x01
        /*0010*/ 	.byte	0x02, 0x03, 0x00, 0x00, 0x02, 0x06, 0x01, 0x00, 0x04, 0x0b, 0x08, 0x00, 0x01, 0x00, 0x00, 0x00
        /*0020*/ 	.byte	0x00, 0x00, 0x00, 0x00


//--------------------- .nv.info._Z10pooling_1dPfS_iiimm --------------------------
	.section	.nv.info._Z10pooling_1dPfS_iiimm,"",@"SHT_CUDA_INFO"
	.sectionflags	@""
	.align	4


	//----- nvinfo : EIATTR_CUDA_API_VERSION
	.align		4
        /*0000*/ 	.byte	0x04, 0x37
        /*0002*/ 	.short	(.L_9 - .L_8)
.L_8:
        /*0004*/ 	.word	0x00000082


	//----- nvinfo : EIATTR_KPARAM_INFO
	.align		4
.L_9:
        /*0008*/ 	.byte	0x04, 0x17
        /*000a*/ 	.short	(.L_11 - .L_10)
.L_10:
        /*000c*/ 	.word	0x00000000
        /*0010*/ 	.short	0x0006
        /*0012*/ 	.short	0x0028
        /*0014*/ 	.byte	0x00, 0xf0, 0x21, 0x00


	//----- nvinfo : EIATTR_KPARAM_INFO
	.align		4
.L_11:
        /*0018*/ 	.byte	0x04, 0x17
        /*001a*/ 	.short	(.L_13 - .L_12)
.L_12:
        /*001c*/ 	.word	0x00000000
        /*0020*/ 	.short	0x0005
        /*0022*/ 	.short	0x0020
        /*0024*/ 	.byte	0x00, 0xf0, 0x21, 0x00


	//----- nvinfo : EIATTR_KPARAM_INFO
	.align		4
.L_13:
        /*0028*/ 	.byte	0x04, 0x17
        /*002a*/ 	.short	(.L_15 - .L_14)
.L_14:
        /*002c*/ 	.word	0x00000000
        /*0030*/ 	.short	0x0004
        /*0032*/ 	.short	0x0018
        /*0034*/ 	.byte	0x00, 0xf0, 0x11, 0x00


	//----- nvinfo : EIATTR_KPARAM_INFO
	.align		4
.L_15:
        /*0038*/ 	.byte	0x04, 0x17
        /*003a*/ 	.short	(.L_17 - .L_16)
.L_16:
        /*003c*/ 	.word	0x00000000
        /*0040*/ 	.short	0x0003
        /*0042*/ 	.short	0x0014
        /*0044*/ 	.byte	0x00, 0xf0, 0x11, 0x00


	//----- nvinfo : EIATTR_KPARAM_INFO
	.align		4
.L_17:
        /*0048*/ 	.byte	0x04, 0x17
        /*004a*/ 	.short	(.L_19 - .L_18)
.L_18:
        /*004c*/ 	.word	0x00000000
        /*0050*/ 	.short	0x0002
        /*0052*/ 	.short	0x0010
        /*0054*/ 	.byte	0x00, 0xf0, 0x11, 0x00


	//----- nvinfo : EIATTR_KPARAM_INFO
	.align		4
.L_19:
        /*0058*/ 	.byte	0x04, 0x17
        /*005a*/ 	.short	(.L_21 - .L_20)
.L_20:
        /*005c*/ 	.word	0x00000000
        /*0060*/ 	.short	0x0001
        /*0062*/ 	.short	0x0008
        /*0064*/ 	.byte	0x00, 0xf5, 0x21, 0x00


	//----- nvinfo : EIATTR_KPARAM_INFO
	.align		4
.L_21:
        /*0068*/ 	.byte	0x04, 0x17
        /*006a*/ 	.short	(.L_23 - .L_22)
.L_22:
        /*006c*/ 	.word	0x00000000
        /*0070*/ 	.short	0x0000
        /*0072*/ 	.short	0x0000
        /*0074*/ 	.byte	0x00, 0xf5, 0x21, 0x00


	//----- nvinfo : EIATTR_SPARSE_MMA_MASK
	.align		4
.L_23:
        /*0078*/ 	.byte	0x03, 0x50
        /*007a*/ 	.short	0x0000


	//----- nvinfo : EIATTR_MAXREG_COUNT
	.align		4
        /*007c*/ 	.byte	0x03, 0x1b
        /*007e*/ 	.short	0x00ff


	//----- nvinfo : EIATTR_MERCURY_ISA_VERSION
	.align		4
        /*0080*/ 	.byte	0x03, 0x5f
        /*0082*/ 	.short	0x0101


	//----- nvinfo : EIATTR_VRC_CTA_INIT_COUNT
	.align		4
        /*0084*/ 	.byte	0x02, 0x4a
	.zero		1
	.zero		1


	//----- nvinfo : EIATTR_EXIT_INSTR_OFFSETS
	.align		4
        /*0088*/ 	.byte	0x04, 0x1c
        /*008a*/ 	.short	(.L_25 - .L_24)


	//   ....[0]....
.L_24:
        /*008c*/ 	.word	0x00000090


	//   ....[1]....
        /*0090*/ 	.word	0x000015a0


	//----- nvinfo : EIATTR_CRS_STACK_SIZE
	.align		4
.L_25:
        /*0094*/ 	.byte	0x04, 0x1e
        /*0096*/ 	.short	(.L_27 - .L_26)
.L_26:
        /*0098*/ 	.word	0x00000000


	//----- nvinfo : EIATTR_CBANK_PARAM_SIZE
	.align		4
.L_27:
        /*009c*/ 	.byte	0x03, 0x19
        /*009e*/ 	.short	0x0030


	//----- nvinfo : EIATTR_PARAM_CBANK
	.align		4
        /*00a0*/ 	.byte	0x04, 0x0a
        /*00a2*/ 	.short	(.L_29 - .L_28)
	.align		4
.L_28:
        /*00a4*/ 	.word	index@(.nv.constant0._Z10pooling_1dPfS_iiimm)
        /*00a8*/ 	.short	0x0380
        /*00aa*/ 	.short	0x0030


	//----- nvinfo : EIATTR_SW_WAR
	.align		4
.L_29:
        /*00ac*/ 	.byte	0x04, 0x36
        /*00ae*/ 	.short	(.L_31 - .L_30)
.L_30:
        /*00b0*/ 	.word	0x00000008
.L_31:


//--------------------- .nv.callgraph             --------------------------
	.section	.nv.callgraph,"",@"SHT_CUDA_CALLGRAPH"
	.align	4
	.sectionentsize	8
	.align		4
        /*0000*/ 	.word	0x00000000
	.align		4
        /*0004*/ 	.word	0xffffffff
	.align		4
        /*0008*/ 	.word	0x00000000
	.align		4
        /*000c*/ 	.word	0xfffffffe
	.align		4
        /*0010*/ 	.word	0x00000000
	.align		4
        /*0014*/ 	.word	0xfffffffd
	.align		4
        /*0018*/ 	.word	0x00000000
	.align		4
        /*001c*/ 	.word	0xfffffffc


//--------------------- .text._Z10pooling_1dPfS_iiimm --------------------------
	.section	.text._Z10pooling_1dPfS_iiimm,"ax",@progbits
	.align	128
        .global         _Z10pooling_1dPfS_iiimm
        .type           _Z10pooling_1dPfS_iiimm,@function
        .size           _Z10pooling_1dPfS_iiimm,(.L_x_25 - _Z10pooling_1dPfS_iiimm)
        .other          _Z10pooling_1dPfS_iiimm,@"STO_CUDA_ENTRY STV_DEFAULT"
_Z10pooling_1dPfS_iiimm:
.text._Z10pooling_1dPfS_iiimm:
[----:B------:R-:W-:Y:S01]  /*0000*/  LDC R1, c[0x0][0x37c] ;  /* 0x0000df00ff017b82 */ /* 0x000fe20000000800 */
[----:B------:R-:W0:Y:S07]  /*0010*/  S2R R3, SR_TID.X ;  /* 0x0000000000037919 */ /* 0x000e2e0000002100 */
[----:B------:R-:W0:Y:S01]  /*0020*/  S2UR UR4, SR_CTAID.X ;  /* 0x00000000000479c3 */ /* 0x000e220000002500 */
[----:B------:R-:W1:Y:S07]  /*0030*/  LDCU.64 UR6, c[0x0][0x3a8] ;  /* 0x00007500ff0677ac */ /* 0x000e6e0008000a00 */
[----:B------:R-:W0:Y:S02]  /*0040*/  LDC R2, c[0x0][0x360] ;  /* 0x0000d800ff027b82 */ /* 0x000e240000000800 */
[----:B0-----:R-:W-:-:S05]  /*0050*/  IMAD R2, R2, UR4, R3 ;  /* 0x0000000402027c24 */ /* 0x001fca000f8e0203 */
[----:B-1----:R-:W-:Y:S02]  /*0060*/  ISETP.GE.U32.AND P0, PT, R2, UR6, PT ;  /* 0x0000000602007c0c */ /* 0x002fe4000bf06070 */
[----:B------:R-:W-:-:S04]  /*0070*/  SHF.R.S32.HI R3, RZ, 0x1f, R2 ;  /* 0x0000001fff037819 */ /* 0x000fc80000011402 */
[----:B------:R-:W-:-:S13]  /*0080*/  ISETP.GE.U32.AND.EX P0, PT, R3, UR7, PT, P0 ;  /* 0x0000000703007c0c */ /* 0x000fda000bf06100 */
[----:B------:R-:W-:Y:S05]  /*0090*/  @P0 EXIT ;  /* 0x000000000000094d */ /* 0x000fea0003800000 */
[----:B------:R-:W0:Y:S01]  /*00a0*/  LDCU.64 UR6, c[0x0][0x390] ;  /* 0x00007200ff0677ac */ /* 0x000e220008000a00 */
[----:B------:R-:W-:Y:S01]  /*00b0*/  IMAD.MOV.U32 R0, RZ, RZ, RZ ;  /* 0x000000ffff007224 */ /* 0x000fe200078e00ff */
[----:B------:R-:W1:Y:S01]  /*00c0*/  LDCU.64 UR4, c[0x0][0x358] ;  /* 0x00006b00ff0477ac */ /* 0x000e620008000a00 */
[----:B0-----:R-:W-:-:S09]  /*00d0*/  UISETP.GE.AND UP0, UPT, UR6, 0x1, UPT ;  /* 0x000000010600788c */ /* 0x001fd2000bf06270 */
[----:B-1----:R-:W-:Y:S05]  /*00e0*/  BRA.U !UP0, `(.L_x_0) ;  /* 0x0000001108dc7547 */ /* 0x002fea000b800000 */
[----:B------:R-:W0:Y:S01]  /*00f0*/  LDC R0, c[0x0][0x398] ;  /* 0x0000e600ff007b82 */ /* 0x000e220000000800 */
[----:B------:R-:W-:Y:S01]  /*0100*/  IMAD.MOV R4, RZ, RZ, -R2 ;  /* 0x000000ffff047224 */ /* 0x000fe200078e0a02 */
[----:B------:R-:W1:Y:S01]  /*0110*/  LDCU.64 UR8, c[0x0][0x3a0] ;  /* 0x00007400ff0877ac */ /* 0x000e620008000a00 */
[----:B------:R-:W-:Y:S01]  /*0120*/  BSSY.RECONVERGENT B0, `(.L_x_1) ;  /* 0x00000a5000007945 */ /* 0x000fe20003800200 */
[----:B0-----:R-:W-:-:S04]  /*0130*/  IMAD R18, R2, UR7, -R0 ;  /* 0x0000000702127c24 */ /* 0x001fc8000f8e0a00 */
[----:B------:R-:W-:-:S05]  /*0140*/  VIADD R5, R18, 0x1 ;  /* 0x0000000112057836 */ /* 0x000fca0000000000 */
[----:B------:R-:W-:-:S05]  /*0150*/  VIADDMNMX R5, R18, UR6, R5, !PT ;  /* 0x0000000612057c46 */ /* 0x000fca000f800105 */
[----:B------:R-:W-:-:S04]  /*0160*/  IMAD.IADD R5, R5, 0x1, R0 ;  /* 0x0000000105057824 */ /* 0x000fc800078e0200 */
[--C-:B------:R-:W-:Y:S02]  /*0170*/  IMAD R0, R2, UR7, -R5.reuse ;  /* 0x0000000702007c24 */ /* 0x100fe4000f8e0a05 */
[----:B------:R-:W-:-:S03]  /*0180*/  IMAD R4, R4, UR7, R5 ;  /* 0x0000000704047c24 */ /* 0x000fc6000f8e0205 */
[----:B------:R-:W-:Y:S01]  /*0190*/  ISETP.GT.U32.AND P0, PT, R0, -0x10, PT ;  /* 0xfffffff00000780c */ /* 0x000fe20003f04070 */
[----:B------:R-:W-:Y:S01]  /*01a0*/  IMAD.MOV.U32 R0, RZ, RZ, RZ ;  /* 0x000000ffff007224 */ /* 0x000fe200078e00ff */
[----:B------:R-:W-:-:S11]  /*01b0*/  LOP3.LUT R5, R4, 0xf, RZ, 0xc0, !PT ;  /* 0x0000000f04057812 */ /* 0x000fd600078ec0ff */
[----:B-1----:R-:W-:Y:S05]  /*01c0*/  @P0 BRA `(.L_x_2) ;  /* 0x0000000800680947 */ /* 0x002fea0003800000 */
[----:B------:R-:W-:Y:S01]  /*01d0*/  LOP3.LUT R22, R4, 0xfffffff0, RZ, 0xc0, !PT ;  /* 0xfffffff004167812 */ /* 0x000fe200078ec0ff */
[----:B------:R-:W-:Y:S01]  /*01e0*/  BSSY.RECONVERGENT B1, `(.L_x_3) ;  /* 0x0000097000017945 */ /* 0x000fe20003800200 */
[----:B------:R-:W-:Y:S02]  /*01f0*/  VIADD R6, R18, 0x7 ;  /* 0x0000000712067836 */ /* 0x000fe40000000000 */
[----:B------:R-:W-:Y:S02]  /*0200*/  IMAD.MOV.U32 R0, RZ, RZ, RZ ;  /* 0x000000ffff007224 */ /* 0x000fe400078e00ff */
[----:B------:R-:W-:-:S07]  /*0210*/  IMAD.MOV R22, RZ, RZ, -R22 ;  /* 0x000000ffff167224 */ /* 0x000fce00078e0a16 */
.L_x_4:
[----:B------:R-:W-:-:S05]  /*0220*/  VIADD R10, R6, 0xfffffff9 ;  /* 0xfffffff9060a7836 */ /* 0x000fca0000000000 */
[----:B------:R-:W-:Y:S02]  /*0230*/  ISETP.GE.U32.AND P0, PT, R10, UR8, PT ;  /* 0x000000080a007c0c */ /* 0x000fe4000bf06070 */
[----:B------:R-:W-:-:S04]  /*0240*/  SHF.R.S32.HI R7, RZ, 0x1f, R10 ;  /* 0x0000001fff077819 */ /* 0x000fc8000001140a */
[----:B------:R-:W-:Y:S01]  /*0250*/  ISETP.GE.U32.AND.EX P0, PT, R7, UR9, PT, P0 ;  /* 0x0000000907007c0c */ /* 0x000fe2000bf06100 */
[----:B------:R-:W-:-:S03]  /*0260*/  VIADD R7, R6, 0xfffffffa ;  /* 0xfffffffa06077836 */ /* 0x000fc60000000000 */
[----:B------:R-:W-:Y:S02]  /*0270*/  ISETP.LT.OR P0, PT, R10, RZ, P0 ;  /* 0x000000ff0a00720c */ /* 0x000fe40000701670 */
[----:B------:R-:W-:Y:S02]  /*0280*/  ISETP.GE.U32.AND P3, PT, R7, UR8, PT ;  /* 0x0000000807007c0c */ /* 0x000fe4000bf66070 */
[----:B------:R-:W-:-:S04]  /*0290*/  SHF.R.S32.HI R8, RZ, 0x1f, R7 ;  /* 0x0000001fff087819 */ /* 0x000fc80000011407 */
[----:B------:R-:W-:-:S04]  /*02a0*/  ISETP.GE.U32.AND.EX P3, PT, R8, UR9, PT, P3 ;  /* 0x0000000908007c0c */ /* 0x000fc8000bf66130 */
[----:B------:R-:W-:Y:S01]  /*02b0*/  ISETP.LT.OR P3, PT, R10, -0x1, P3 ;  /* 0xffffffff0a00780c */ /* 0x000fe20001f61670 */
[----:B------:R-:W0:-:S12]  /*02c0*/  @!P0 LDC.64 R8, c[0x0][0x380] ;  /* 0x0000e000ff088b82 */ /* 0x000e180000000a00 */
[----:B------:R-:W1:Y:S01]  /*02d0*/  @!P3 LDC.64 R12, c[0x0][0x380] ;  /* 0x0000e000ff0cbb82 */ /* 0x000e620000000a00 */
[----:B0-----:R-:W-:-:S06]  /*02e0*/  @!P0 IMAD.WIDE.U32 R8, R10, 0x4, R8 ;  /* 0x000000040a088825 */ /* 0x001fcc00078e0008 */
[----:B------:R0:W2:Y:S01]  /*02f0*/  @!P0 LDG.E.CONSTANT R9, desc[UR4][R8.64] ;  /* 0x0000000408098981 */ /* 0x0000a2000c1e9900 */
[----:B-1----:R-:W-:-:S06]  /*0300*/  @!P3 IMAD.WIDE.U32 R12, R7, 0x4, R12 ;  /* 0x00000004070cb825 */ /* 0x002fcc00078e000c */
[----:B------:R1:W3:Y:S01]  /*0310*/  @!P3 LDG.E.CONSTANT R13, desc[UR4][R12.64] ;  /* 0x000000040c0db981 */ /* 0x0002e2000c1e9900 */
[C---:B------:R-:W-:Y:S02]  /*0320*/  VIADD R15, R6.reuse, 0xfffffffb ;  /* 0xfffffffb060f7836 */ /* 0x040fe40000000000 */
[C---:B------:R-:W-:Y:S02]  /*0330*/  VIADD R17, R6.reuse, 0xfffffffc ;  /* 0xfffffffc06117836 */ /* 0x040fe40000000000 */
[C---:B------:R-:W-:Y:S01]  /*0340*/  VIADD R25, R6.reuse, 0xfffffffd ;  /* 0xfffffffd06197836 */ /* 0x040fe20000000000 */
[----:B------:R-:W-:Y:S01]  /*0350*/  ISETP.GE.U32.AND P1, PT, R15, UR8, PT ;  /* 0x000000080f007c0c */ /* 0x000fe2000bf26070 */
[C---:B------:R-:W-:Y:S01]  /*0360*/  VIADD R11, R6.reuse, 0xffffffff ;  /* 0xffffffff060b7836 */ /* 0x040fe20000000000 */
[----:B------:R-:W-:Y:S01]  /*0370*/  SHF.R.S32.HI R7, RZ, 0x1f, R15 ;  /* 0x0000001fff077819 */ /* 0x000fe2000001140f */
[----:B------:R-:W-:Y:S01]  /*0380*/  VIADD R23, R6, 0x1 ;  /* 0x0000000106177836 */ /* 0x000fe20000000000 */
[----:B------:R-:W-:-:S02]  /*0390*/  ISETP.GE.U32.AND P2, PT, R17, UR8, PT ;  /* 0x0000000811007c0c */ /* 0x000fc4000bf46070 */
[----:B------:R-:W-:Y:S02]  /*03a0*/  ISETP.GE.U32.AND.EX P1, PT, R7, UR9, PT, P1 ;  /* 0x0000000907007c0c */ /* 0x000fe4000bf26110 */
[----:B------:R-:W-:Y:S02]  /*03b0*/  SHF.R.S32.HI R7, RZ, 0x1f, R17 ;  /* 0x0000001fff077819 */ /* 0x000fe40000011411 */
[----:B------:R-:W-:Y:S02]  /*03c0*/  ISETP.LT.OR P1, PT, R10, -0x2, P1 ;  /* 0xfffffffe0a00780c */ /* 0x000fe40000f21670 */
[----:B------:R-:W-:Y:S01]  /*03d0*/  ISETP.GE.U32.AND.EX P2, PT, R7, UR9, PT, P2 ;  /* 0x0000000907007c0c */ /* 0x000fe2000bf46120 */
[----:B------:R-:W-:Y:S01]  /*03e0*/  VIADD R7, R6, 0xfffffffe ;  /* 0xfffffffe06077836 */ /* 0x000fe20000000000 */
[----:B------:R-:W-:Y:S02]  /*03f0*/  ISETP.GE.U32.AND P6, PT, R25, UR8, PT ;  /* 0x0000000819007c0c */ /* 0x000fe4000bfc6070 */
[----:B0-----:R-:W-:-:S02]  /*0400*/  SHF.R.S32.HI R8, RZ, 0x1f, R25 ;  /* 0x0000001fff087819 */ /* 0x001fc40000011419 */
[----:B------:R-:W-:Y:S02]  /*0410*/  ISETP.LT.OR P2, PT, R10, -0x3, P2 ;  /* 0xfffffffd0a00780c */ /* 0x000fe40001741670 */
[----:B------:R-:W-:Y:S02]  /*0420*/  ISETP.GE.U32.AND.EX P6, PT, R8, UR9, PT, P6 ;  /* 0x0000000908007c0c */ /* 0x000fe4000bfc6160 */
[----:B------:R-:W-:Y:S01]  /*0430*/  ISETP.GE.U32.AND P4, PT, R7, UR8, PT ;  /* 0x0000000807007c0c */ /* 0x000fe2000bf86070 */
[----:B------:R-:W0:Y:S01]  /*0440*/  @!P1 LDC.64 R20, c[0x0][0x380] ;  /* 0x0000e000ff149b82 */ /* 0x000e220000000a00 */
[----:B------:R-:W-:Y:S02]  /*0450*/  ISETP.LT.OR P6, PT, R10, -0x4, P6 ;  /* 0xfffffffc0a00780c */ /* 0x000fe400037c1670 */
[----:B------:R-:W-:Y:S02]  /*0460*/  SHF.R.S32.HI R8, RZ, 0x1f, R7 ;  /* 0x0000001fff087819 */ /* 0x000fe40000011407 */
[----:B------:R-:W-:-:S02]  /*0470*/  ISETP.GE.U32.AND P5, PT, R11, UR8, PT ;  /* 0x000000080b007c0c */ /* 0x000fc4000bfa6070 */
[----:B-1----:R-:W-:Y:S01]  /*0480*/  SHF.R.S32.HI R12, RZ, 0x1f, R11 ;  /* 0x0000001fff0c7819 */ /* 0x002fe2000001140b */
[----:B------:R-:W1:Y:S01]  /*0490*/  @!P2 LDC.64 R18, c[0x0][0x380] ;  /* 0x0000e000ff12ab82 */ /* 0x000e620000000a00 */
[----:B------:R-:W-:Y:S02]  /*04a0*/  ISETP.GE.U32.AND.EX P4, PT, R8, UR9, PT, P4 ;  /* 0x0000000908007c0c */ /* 0x000fe4000bf86140 */
[----:B------:R-:W-:Y:S02]  /*04b0*/  ISETP.GE.U32.AND.EX P5, PT, R12, UR9, PT, P5 ;  /* 0x000000090c007c0c */ /* 0x000fe4000bfa6150 */
[C---:B------:R-:W-:Y:S02]  /*04c0*/  ISETP.LT.OR P4, PT, R10.reuse, -0x5, P4 ;  /* 0xfffffffb0a00780c */ /* 0x040fe40002781670 */
[----:B------:R-:W-:Y:S02]  /*04d0*/  SHF.R.S32.HI R12, RZ, 0x1f, R6 ;  /* 0x0000001fff0c7819 */ /* 0x000fe40000011406 */
[----:B------:R-:W-:-:S02]  /*04e0*/  ISETP.LT.OR P5, PT, R10, -0x6, P5 ;  /* 0xfffffffa0a00780c */ /* 0x000fc40002fa1670 */
[----:B------:R-:W-:Y:S01]  /*04f0*/  SHF.R.S32.HI R14, RZ, 0x1f, R23 ;  /* 0x0000001fff0e7819 */ /* 0x000fe20000011417 */
[----:B0-----:R-:W-:-:S06]  /*0500*/  @!P1 IMAD.WIDE.U32 R20, R15, 0x4, R20 ;  /* 0x000000040f149825 */ /* 0x001fcc00078e0014 */
[----:B------:R-:W4:Y:S01]  /*0510*/  @!P1 LDG.E.CONSTANT R21, desc[UR4][R20.64] ;  /* 0x0000000414159981 */ /* 0x000f22000c1e9900 */
[----:B-1----:R-:W-:-:S06]  /*0520*/  @!P2 IMAD.WIDE.U32 R18, R17, 0x4, R18 ;  /* 0x000000041112a825 */ /* 0x002fcc00078e0012 */
[----:B------:R-:W5:Y:S01]  /*0530*/  @!P2 LDG.E.CONSTANT R19, desc[UR4][R18.64] ;  /* 0x000000041213a981 */ /* 0x000f62000c1e9900 */
[----:B--2---:R-:W-:Y:S01]  /*0540*/  @!P0 FADD R0, R0, R9 ;  /* 0x0000000900008221 */ /* 0x004fe20000000000 */
[----:B------:R-:W-:Y:S01]  /*0550*/  ISETP.GE.U32.AND P0, PT, R6, UR8, PT ;  /* 0x0000000806007c0c */ /* 0x000fe2000bf06070 */
[----:B------:R-:W0:Y:S03]  /*0560*/  @!P6 LDC.64 R8, c[0x0][0x380] ;  /* 0x0000e000ff08eb82 */ /* 0x000e260000000a00 */
[----:B------:R-:W-:-:S04]  /*0570*/  ISETP.GE.U32.AND.EX P0, PT, R12, UR9, PT, P0 ;  /* 0x000000090c007c0c */ /* 0x000fc8000bf06100 */
[----:B------:R-:W-:Y:S01]  /*0580*/  ISETP.LT.OR P0, PT, R10, -0x7, P0 ;  /* 0xfffffff90a00780c */ /* 0x000fe20000701670 */
[----:B---3--:R-:W-:Y:S01]  /*0590*/  @!P3 FADD R0, R0, R13 ;  /* 0x0000000d0000b221 */ /* 0x008fe20000000000 */
[----:B------:R-:W-:Y:S01]  /*05a0*/  ISETP.GE.U32.AND P3, PT, R23, UR8, PT ;  /* 0x0000000817007c0c */ /* 0x000fe2000bf66070 */
[----:B------:R-:W1:Y:S03]  /*05b0*/  @!P4 LDC.64 R12, c[0x0][0x380] ;  /* 0x0000e000ff0ccb82 */ /* 0x000e660000000a00 */
[----:B------:R-:W-:-:S04]  /*05c0*/  ISETP.GE.U32.AND.EX P3, PT, R14, UR9, PT, P3 ;  /* 0x000000090e007c0c */ /* 0x000fc8000bf66130 */
[----:B------:R-:W-:Y:S01]  /*05d0*/  ISETP.LT.OR P3, PT, R10, -0x8, P3 ;  /* 0xfffffff80a00780c */ /* 0x000fe20001f61670 */
[----:B------:R-:W2:Y:S01]  /*05e0*/  @!P5 LDC.64 R14, c[0x0][0x380] ;  /* 0x0000e000ff0edb82 */ /* 0x000ea20000000a00 */
[----:B0-----:R-:W-:-:S07]  /*05f0*/  @!P6 IMAD.WIDE.U32 R8, R25, 0x4, R8 ;  /* 0x000000041908e825 */ /* 0x001fce00078e0008 */
[----:B------:R-:W0:Y:S01]  /*0600*/  @!P0 LDC.64 R16, c[0x0][0x380] ;  /* 0x0000e000ff108b82 */ /* 0x000e220000000a00 */
[----:B------:R3:W3:Y:S07]  /*0610*/  @!P6 LDG.E.CONSTANT R9, desc[UR4][R8.64] ;  /* 0x000000040809e981 */ /* 0x0006ee000c1e9900 */
[----:B------:R-:W4:Y:S01]  /*0620*/  @!P3 LDC.64 R24, c[0x0][0x380] ;  /* 0x0000e000ff18bb82 */ /* 0x000f220000000a00 */
[----:B-1----:R-:W-:-:S06]  /*0630*/  @!P4 IMAD.WIDE.U32 R12, R7, 0x4, R12 ;  /* 0x00000004070cc825 */ /* 0x002fcc00078e000c */
[----:B------:R-:W3:Y:S01]  /*0640*/  @!P4 LDG.E.CONSTANT R13, desc[UR4][R12.64] ;  /* 0x000000040c0dc981 */ /* 0x000ee2000c1e9900 */
[----:B--2---:R-:W-:-:S06]  /*0650*/  @!P5 IMAD.WIDE.U32 R14, R11, 0x4, R14 ;  /* 0x000000040b0ed825 */ /* 0x004fcc00078e000e */
[----:B------:R-:W2:Y:S01]  /*0660*/  @!P5 LDG.E.CONSTANT R15, desc[UR4][R14.64] ;  /* 0x000000040e0fd981 */ /* 0x000ea2000c1e9900 */
[----:B0-----:R-:W-:-:S06]  /*0670*/  @!P0 IMAD.WIDE.U32 R16, R6, 0x4, R16 ;  /* 0x0000000406108825 */ /* 0x001fcc00078e0010 */
[----:B------:R-:W2:Y:S01]  /*0680*/  @!P0 LDG.E.CONSTANT R17, desc[UR4][R16.64] ;  /* 0x0000000410118981 */ /* 0x000ea2000c1e9900 */
[----:B----4-:R-:W-:-:S05]  /*0690*/  @!P3 IMAD.WIDE.U32 R24, R23, 0x4, R24 ;  /* 0x000000041718b825 */ /* 0x010fca00078e0018 */
[----:B------:R0:W4:Y:S01]  /*06a0*/  @!P3 LDG.E.CONSTANT R11, desc[UR4][R24.64] ;  /* 0x00000004180bb981 */ /* 0x000122000c1e9900 */
[----:B------:R-:W-:Y:S01]  /*06b0*/  @!P1 FADD R0, R0, R21 ;  /* 0x0000001500009221 */ /* 0x000fe20000000000 */
[----:B------:R-:W-:-:S03]  /*06c0*/  VIADD R21, R6, 0x2 ;  /* 0x0000000206157836 */ /* 0x000fc60000000000 */
[----:B-----5:R-:W-:Y:S01]  /*06d0*/  @!P2 FADD R0, R0, R19 ;  /* 0x000000130000a221 */ /* 0x020fe20000000000 */
[----:B------:R-:W-:Y:S01]  /*06e0*/  VIADD R19, R6, 0x3 ;  /* 0x0000000306137836 */ /* 0x000fe20000000000 */
[----:B------:R-:W-:-:S04]  /*06f0*/  ISETP.GE.U32.AND P1, PT, R21, UR8, PT ;  /* 0x0000000815007c0c */ /* 0x000fc8000bf26070 */
[----:B---3--:R-:W-:Y:S02]  /*0700*/  SHF.R.S32.HI R8, RZ, 0x1f, R19 ;  /* 0x0000001fff087819 */ /* 0x008fe40000011413 */
[----:B------:R-:W-:Y:S01]  /*0710*/  SHF.R.S32.HI R7, RZ, 0x1f, R21 ;  /* 0x0000001fff077819 */ /* 0x000fe20000011415 */
[----:B------:R-:W-:-:S03]  /*0720*/  VIADD R23, R6, 0x4 ;  /* 0x0000000406177836 */ /* 0x000fc60000000000 */
[----:B------:R-:W-:Y:S01]  /*0730*/  ISETP.GE.U32.AND.EX P1, PT, R7, UR9, PT, P1 ;  /* 0x0000000907007c0c */ /* 0x000fe2000bf26110 */
[----:B------:R-:W-:Y:S01]  /*0740*/  VIADD R7, R6, 0x5 ;  /* 0x0000000506077836 */ /* 0x000fe20000000000 */
[----:B------:R-:W-:Y:S02]  /*0750*/  ISETP.GE.U32.AND P2, PT, R23, UR8, PT ;  /* 0x0000000817007c0c */ /* 0x000fe4000bf46070 */
[----:B------:R-:W-:Y:S01]  /*0760*/  ISETP.LT.OR P1, PT, R10, -0x9, P1 ;  /* 0xfffffff70a00780c */ /* 0x000fe20000f21670 */
[C---:B------:R-:W-:Y:S02]  /*0770*/  VIADD R27, R6.reuse, 0x6 ;  /* 0x00000006061b7836 */ /* 0x040fe40000000000 */
[C---:B0-----:R-:W-:Y:S02]  /*0780*/  VIADD R25, R6.reuse, 0x7 ;  /* 0x0000000706197836 */ /* 0x041fe40000000000 */
[----:B------:R-:W-:Y:S02]  /*0790*/  VIADD R29, R6, 0x8 ;  /* 0x00000008061d7836 */ /* 0x000fe40000000000 */
[----:B------:R-:W-:Y:S01]  /*07a0*/  @!P6 FADD R0, R0, R9 ;  /* 0x000000090000e221 */ /* 0x000fe20000000000 */
[----:B------:R-:W-:-:S04]  /*07b0*/  ISETP.GE.U32.AND P6, PT, R19, UR8, PT ;  /* 0x0000000813007c0c */ /* 0x000fc8000bfc6070 */
[----:B------:R-:W-:-:S04]  /*07c0*/  ISETP.GE.U32.AND.EX P6, PT, R8, UR9, PT, P6 ;  /* 0x0000000908007c0c */ /* 0x000fc8000bfc6160 */
[----:B------:R-:W-:Y:S02]  /*07d0*/  ISETP.LT.OR P6, PT, R10, -0xa, P6 ;  /* 0xfffffff60a00780c */ /* 0x000fe400037c1670 */
[----:B------:R-:W-:Y:S01]  /*07e0*/  SHF.R.S32.HI R9, RZ, 0x1f, R23 ;  /* 0x0000001fff097819 */ /* 0x000fe20000011417 */
[----:B------:R-:W-:Y:S01]  /*07f0*/  @!P4 FADD R0, R0, R13 ;  /* 0x0000000d0000c221 */ /* 0x000fe20000000000 */
[----:B------:R-:W-:Y:S02]  /*0800*/  ISETP.GE.U32.AND P4, PT, R7, UR8, PT ;  /* 0x0000000807007c0c */ /* 0x000fe4000bf86070 */
[----:B------:R-:W-:Y:S02]  /*0810*/  SHF.R.S32.HI R8, RZ, 0x1f, R7 ;  /* 0x0000001fff087819 */ /* 0x000fe40000011407 */
[----:B------:R-:W-:Y:S01]  /*0820*/  ISETP.GE.U32.AND.EX P2, PT, R9, UR9, PT, P2 ;  /* 0x0000000909007c0c */ /* 0x000fe2000bf46120 */
[----:B--2---:R-:W-:Y:S01]  /*0830*/  @!P5 FADD R0, R0, R15 ;  /* 0x0000000f0000d221 */ /* 0x004fe20000000000 */
[----:B------:R-:W-:Y:S01]  /*0840*/  ISETP.GE.U32.AND.EX P4, PT, R8, UR9, PT, P4 ;  /* 0x0000000908007c0c */ /* 0x000fe2000bf86140 */
[----:B------:R-:W0:Y:S01]  /*0850*/  @!P1 LDC.64 R14, c[0x0][0x380] ;  /* 0x0000e000ff0e9b82 */ /* 0x000e220000000a00 */
[----:B------:R-:W-:-:S02]  /*0860*/  ISETP.GE.U32.AND P5, PT, R27, UR8, PT ;  /* 0x000000081b007c0c */ /* 0x000fc4000bfa6070 */
[----:B------:R-:W-:Y:S02]  /*0870*/  SHF.R.S32.HI R8, RZ, 0x1f, R27 ;  /* 0x0000001fff087819 */ /* 0x000fe4000001141b */
[----:B------:R-:W-:Y:S01]  /*0880*/  ISETP.LT.OR P2, PT, R10, -0xb, P2 ;  /* 0xfffffff50a00780c */ /* 0x000fe20001741670 */
[----:B------:R-:W-:Y:S02]  /*0890*/  @!P0 FADD R0, R0, R17 ;  /* 0x0000001100008221 */ /* 0x000fe40000000000 */
[----:B------:R-:W1:Y:S01]  /*08a0*/  @!P6 LDC.64 R16, c[0x0][0x380] ;  /* 0x0000e000ff10eb82 */ /* 0x000e620000000a00 */
[----:B------:R-:W-:Y:S02]  /*08b0*/  ISETP.GE.U32.AND P0, PT, R25, UR8, PT ;  /* 0x0000000819007c0c */ /* 0x000fe4000bf06070 */
[----:B------:R-:W-:Y:S02]  /*08c0*/  SHF.R.S32.HI R9, RZ, 0x1f, R25 ;  /* 0x0000001fff097819 */ /* 0x000fe40000011419 */
[----:B------:R-:W-:-:S02]  /*08d0*/  ISETP.GE.U32.AND.EX P5, PT, R8, UR9, PT, P5 ;  /* 0x0000000908007c0c */ /* 0x000fc4000bfa6150 */
[----:B------:R-:W-:Y:S01]  /*08e0*/  ISETP.LT.OR P4, PT, R10, -0xc, P4 ;  /* 0xfffffff40a00780c */ /* 0x000fe20002781670 */
[----:B----4-:R-:W-:Y:S01]  /*08f0*/  @!P3 FADD R0, R0, R11 ;  /* 0x0000000b0000b221 */ /* 0x010fe20000000000 */
[----:B------:R-:W-:Y:S02]  /*0900*/  SHF.R.S32.HI R8, RZ, 0x1f, R29 ;  /* 0x0000001fff087819 */ /* 0x000fe4000001141d */
[----:B------:R-:W-:Y:S02]  /*0910*/  ISETP.GE.U32.AND.EX P0, PT, R9, UR9, PT, P0 ;  /* 0x0000000909007c0c */ /* 0x000fe4000bf06100 */
[----:B------:R-:W-:Y:S02]  /*0920*/  ISETP.GE.U32.AND P3, PT, R29, UR8, PT ;  /* 0x000000081d007c0c */ /* 0x000fe4000bf66070 */
[----:B------:R-:W-:Y:S02]  /*0930*/  ISETP.LT.OR P5, PT, R10, -0xd, P5 ;  /* 0xfffffff30a00780c */ /* 0x000fe40002fa1670 */
[----:B------:R-:W-:-:S02]  /*0940*/  ISETP.GE.U32.AND.EX P3, PT, R8, UR9, PT, P3 ;  /* 0x0000000908007c0c */ /* 0x000fc4000bf66130 */
[C---:B------:R-:W-:Y:S01]  /*0950*/  ISETP.LT.OR P0, PT, R10.reuse, -0xe, P0 ;  /* 0xfffffff20a00780c */ /* 0x040fe20000701670 */
[----:B------:R-:W2:Y:S01]  /*0960*/  @!P2 LDC.64 R8, c[0x0][0x380] ;  /* 0x0000e000ff08ab82 */ /* 0x000ea20000000a00 */
[----:B------:R-:W-:-:S07]  /*0970*/  ISETP.LT.OR P3, PT, R10, -0xf, P3 ;  /* 0xfffffff10a00780c */ /* 0x000fce0001f61670 */
[----:B------:R-:W3:Y:S01]  /*0980*/  @!P4 LDC.64 R10, c[0x0][0x380] ;  /* 0x0000e000ff0acb82 */ /* 0x000ee20000000a00 */
[----:B-1----:R-:W-:-:S04]  /*0990*/  @!P6 IMAD.WIDE.U32 R16, R19, 0x4, R16 ;  /* 0x000000041310e825 */ /* 0x002fc800078e0010 */
[----:B0-----:R-:W-:Y:S02]  /*09a0*/  @!P1 IMAD.WIDE.U32 R14, R21, 0x4, R14 ;  /* 0x00000004150e9825 */ /* 0x001fe400078e000e */
[----:B------:R-:W4:Y:S01]  /*09b0*/  @!P6 LDG.E.CONSTANT R17, desc[UR4][R16.64] ;  /* 0x000000041011e981 */ /* 0x000f22000c1e9900 */
[----:B------:R-:W0:Y:S03]  /*09c0*/  @!P5 LDC.64 R12, c[0x0][0x380] ;  /* 0x0000e000ff0cdb82 */ /* 0x000e260000000a00 */
[----:B------:R-:W5:Y:S05]  /*09d0*/  @!P1 LDG.E.CONSTANT R15, desc[UR4][R14.64] ;  /* 0x000000040e0f9981 */ /* 0x000f6a000c1e9900 */
[----:B------:R-:W1:Y:S08]  /*09e0*/  @!P0 LDC.64 R18, c[0x0][0x380] ;  /* 0x0000e000ff128b82 */ /* 0x000e700000000a00 */
[----:B------:R-:W1:Y:S01]  /*09f0*/  @!P3 LDC.64 R20, c[0x0][0x380] ;  /* 0x0000e000ff14bb82 */ /* 0x000e620000000a00 */
[----:B--2---:R-:W-:-:S04]  /*0a00*/  @!P2 IMAD.WIDE.U32 R8, R23, 0x4, R8 ;  /* 0x000000041708a825 */ /* 0x004fc800078e0008 */
[----:B---3--:R-:W-:Y:S02]  /*0a10*/  @!P4 IMAD.WIDE.U32 R10, R7, 0x4, R10 ;  /* 0x00000004070ac825 */ /* 0x008fe400078e000a */
[----:B------:R-:W2:Y:S02]  /*0a20*/  @!P2 LDG.E.CONSTANT R9, desc[UR4][R8.64] ;  /* 0x000000040809a981 */ /* 0x000ea4000c1e9900 */
[----:B0-----:R-:W-:Y:S02]  /*0a30*/  @!P5 IMAD.WIDE.U32 R12, R27, 0x4, R12 ;  /* 0x000000041b0cd825 */ /* 0x001fe400078e000c */
[----:B------:R-:W3:Y:S04]  /*0a40*/  @!P4 LDG.E.CONSTANT R11, desc[UR4][R10.64] ;  /* 0x000000040a0bc981 */ /* 0x000ee8000c1e9900 */
[----:B------:R-:W3:Y:S01]  /*0a50*/  @!P5 LDG.E.CONSTANT R13, desc[UR4][R12.64] ;  /* 0x000000040c0dd981 */ /* 0x000ee2000c1e9900 */
[----:B-1----:R-:W-:-:S06]  /*0a60*/  @!P0 IMAD.WIDE.U32 R18, R25, 0x4, R18 ;  /* 0x0000000419128825 */ /* 0x002fcc00078e0012 */
[----:B------:R-:W3:Y:S01]  /*0a70*/  @!P0 LDG.E.CONSTANT R19, desc[UR4][R18.64] ;  /* 0x0000000412138981 */ /* 0x000ee2000c1e9900 */
[----:B------:R-:W-:-:S06]  /*0a80*/  @!P3 IMAD.WIDE.U32 R20, R29, 0x4, R20 ;  /* 0x000000041d14b825 */ /* 0x000fcc00078e0014 */
[----:B------:R-:W3:Y:S01]  /*0a90*/  @!P3 LDG.E.CONSTANT R21, desc[UR4][R20.64] ;  /* 0x000000041415b981 */ /* 0x000ee2000c1e9900 */
[----:B------:R-:W-:Y:S02]  /*0aa0*/  VIADD R22, R22, 0x10 ;  /* 0x0000001016167836 */ /* 0x000fe40000000000 */
[----:B------:R-:W-:Y:S02]  /*0ab0*/  VIADD R6, R6, 0x10 ;  /* 0x0000001006067836 */ /* 0x000fe40000000000 */
[----:B-----5:R-:W-:-:S04]  /*0ac0*/  @!P1 FADD R0, R0, R15 ;  /* 0x0000000f00009221 */ /* 0x020fc80000000000 */
[----:B----4-:R-:W-:Y:S01]  /*0ad0*/  @!P6 FADD R0, R0, R17 ;  /* 0x000000110000e221 */ /* 0x010fe20000000000 */
[----:B------:R-:W-:-:S03]  /*0ae0*/  ISETP.NE.AND P1, PT, R22, RZ, PT ;  /* 0x000000ff1600720c */ /* 0x000fc60003f25270 */
[----:B--2---:R-:W-:-:S04]  /*0af0*/  @!P2 FADD R0, R0, R9 ;  /* 0x000000090000a221 */ /* 0x004fc80000000000 */
[----:B---3--:R-:W-:-:S04]  /*0b00*/  @!P4 FADD R0, R0, R11 ;  /* 0x0000000b0000c221 */ /* 0x008fc80000000000 */
[----:B------:R-:W-:-:S04]  /*0b10*/  @!P5 FADD R0, R0, R13 ;  /* 0x0000000d0000d221 */ /* 0x000fc80000000000 */
[----:B------:R-:W-:-:S04]  /*0b20*/  @!P0 FADD R0, R0, R19 ;  /* 0x0000001300008221 */ /* 0x000fc80000000000 */
[----:B------:R-:W-:Y:S01]  /*0b30*/  @!P3 FADD R0, R0, R21 ;  /* 0x000000150000b221 */ /* 0x000fe20000000000 */
[----:B------:R-:W-:Y:S06]  /*0b40*/  @P1 BRA `(.L_x_4) ;  /* 0xfffffff400b41947 */ /* 0x000fec000383ffff */
[----:B------:R-:W-:Y:S05]  /*0b50*/  BSYNC.RECONVERGENT B1 ;  /* 0x0000000000017941 */ /* 0x000fea0003800200 */
.L_x_3:
[----:B------:R-:W-:-:S07]  /*0b60*/  VIADD R18, R6, 0xfffffff9 ;  /* 0xfffffff906127836 */ /* 0x000fce0000000000 */
.L_x_2:
[----:B------:R-:W-:Y:S05]  /*0b70*/  BSYNC.RECONVERGENT B0 ;  /* 0x0000000000007941 */ /* 0x000fea0003800200 */
.L_x_1:
[----:B------:R-:W-:Y:S01]  /*0b80*/  ISETP.NE.AND P0, PT, R5, RZ, PT ;  /* 0x000000ff0500720c */ /* 0x000fe20003f05270 */
[----:B------:R-:W-:-:S12]  /*0b90*/  BSSY.RECONVERGENT B0, `(.L_x_0) ;  /* 0x000008c000007945 */ /* 0x000fd80003800200 */
[----:B------:R-:W-:Y:S05]  /*0ba0*/  @!P0 BRA `(.L_x_5) ;  /* 0x0000000800288947 */ /* 0x000fea0003800000 */
[----:B------:R-:W-:Y:S01]  /*0bb0*/  ISETP.GE.U32.AND P0, PT, R5, 0x8, PT ;  /* 0x000000080500780c */ /* 0x000fe20003f06070 */
[----:B------:R-:W-:Y:S01]  /*0bc0*/  BSSY.RECONVERGENT B1, `(.L_x_6) ;  /* 0x000004d000017945 */ /* 0x000fe20003800200 */
[----:B------:R-:W-:-:S04]  /*0bd0*/  LOP3.LUT R20, R4, 0x7, RZ, 0xc0, !PT ;  /* 0x0000000704147812 */ /* 0x000fc800078ec0ff */
[----:B------:R-:W-:-:S07]  /*0be0*/  ISETP.NE.AND P6, PT, R20, RZ, PT ;  /* 0x000000ff1400720c */ /* 0x000fce0003fc5270 */
[----:B------:R-:W-:Y:S06]  /*0bf0*/  @!P0 BRA `(.L_x_7) ;  /* 0x0000000400248947 */ /* 0x000fec0003800000 */
[----:B------:R-:W0:Y:S01]  /*0c00*/  LDCU.64 UR6, c[0x0][0x3a0] ;  /* 0x00007400ff0677ac */ /* 0x000e220008000a00 */
[----:B------:R-:W-:Y:S02]  /*0c10*/  SHF.R.S32.HI R5, RZ, 0x1f, R18 ;  /* 0x0000001fff057819 */ /* 0x000fe40000011412 */
[----:B0-----:R-:W-:-:S04]  /*0c20*/  ISETP.GE.U32.AND P1, PT, R18, UR6, PT ;  /* 0x0000000612007c0c */ /* 0x001fc8000bf26070 */
        /* <DEDUP_REMOVED lines=12> */
[----:B------:R-:W3:Y:S01]  /*0cf0*/  @!P4 LDG.E.CONSTANT R9, desc[UR4][R8.64] ;  /* 0x000000040809c981 */ /* 0x000ee2000c1e9900 */
        /* <DEDUP_REMOVED lines=8> */
[----:B------:R-:W-:Y:S02]  /*0d80*/  SHF.R.S32.HI R10, RZ, 0x1f, R25 ;  /* 0x0000001fff0a7819 */ /* 0x000fe40000011419 */
[----:B------:R-:W-:Y:S02]  /*0d90*/  ISETP.GE.U32.AND.EX P0, PT, R5, UR7, PT, P0 ;  /* 0x0000000705007c0c */ /* 0x000fe4000bf06100 */
[----:B------:R-:W-:Y:S02]  /*0da0*/  ISETP.GE.U32.AND P5, PT, R23, UR6, PT ;  /* 0x0000000617007c0c */ /* 0x000fe4000bfa6070 */
[----:B0-----:R-:W-:Y:S02]  /*0db0*/  SHF.R.S32.HI R6, RZ, 0x1f, R23 ;  /* 0x0000001fff067819 */ /* 0x001fe40000011417 */
[----:B------:R-:W-:Y:S02]  /*0dc0*/  ISETP.GE.U32.AND.EX P3, PT, R10, UR7, PT, P3 ;  /* 0x000000070a007c0c */ /* 0x000fe4000bf66130 */
[----:B------:R-:W-:-:S02]  /*0dd0*/  ISETP.LT.OR P0, PT, R18, -0x2, P0 ;  /* 0xfffffffe1200780c */ /* 0x000fc40000701670 */
[----:B------:R-:W-:Y:S02]  /*0de0*/  ISETP.GE.U32.AND P2, PT, R21, UR6, PT ;  /* 0x0000000615007c0c */ /* 0x000fe4000bf46070 */
[----:B------:R-:W-:Y:S02]  /*0df0*/  SHF.R.S32.HI R5, RZ, 0x1f, R21 ;  /* 0x0000001fff057819 */ /* 0x000fe40000011415 */
[----:B------:R-:W-:Y:S02]  /*0e00*/  ISETP.GE.U32.AND.EX P5, PT, R6, UR7, PT, P5 ;  /* 0x0000000706007c0c */ /* 0x000fe4000bfa6150 */
[C---:B------:R-:W-:Y:S02]  /*0e10*/  ISETP.LT.OR P3, PT, R18.reuse, -0x3, P3 ;  /* 0xfffffffd1200780c */ /* 0x040fe40001f61670 */
[----:B------:R-:W-:Y:S01]  /*0e20*/  ISETP.GE.U32.AND.EX P2, PT, R5, UR7, PT, P2 ;  /* 0x0000000705007c0c */ /* 0x000fe2000bf46120 */
[C---:B------:R-:W-:Y:S01]  /*0e30*/  VIADD R5, R18.reuse, 0x7 ;  /* 0x0000000712057836 */ /* 0x040fe20000000000 */
[----:B------:R-:W-:Y:S01]  /*0e40*/  SHF.R.S32.HI R6, RZ, 0x1f, R19 ;  /* 0x0000001fff067819 */ /* 0x000fe20000011413 */
[----:B------:R-:W0:Y:S01]  /*0e50*/  @!P0 LDC.64 R16, c[0x0][0x380] ;  /* 0x0000e000ff108b82 */ /* 0x000e220000000a00 */
[----:B------:R-:W-:-:S02]  /*0e60*/  ISETP.LT.OR P5, PT, R18, -0x4, P5 ;  /* 0xfffffffc1200780c */ /* 0x000fc40002fa1670 */
[----:B------:R-:W-:-:S05]  /*0e70*/  ISETP.LT.OR P2, PT, R18, -0x5, P2 ;  /* 0xfffffffb1200780c */ /* 0x000fca0001741670 */
[----:B------:R-:W1:Y:S08]  /*0e80*/  @!P3 LDC.64 R14, c[0x0][0x380] ;  /* 0x0000e000ff0ebb82 */ /* 0x000e700000000a00 */
[----:B------:R-:W4:Y:S01]  /*0e90*/  @!P5 LDC.64 R12, c[0x0][0x380] ;  /* 0x0000e000ff0cdb82 */ /* 0x000f220000000a00 */
[----:B0-----:R-:W-:-:S06]  /*0ea0*/  @!P0 IMAD.WIDE.U32 R16, R27, 0x4, R16 ;  /* 0x000000041b108825 */ /* 0x001fcc00078e0010 */
[----:B------:R-:W5:Y:S01]  /*0eb0*/  @!P0 LDG.E.CONSTANT R17, desc[UR4][R16.64] ;  /* 0x0000000410118981 */ /* 0x000f62000c1e9900 */
[----:B-1----:R-:W-:-:S06]  /*0ec0*/  @!P3 IMAD.WIDE.U32 R14, R25, 0x4, R14 ;  /* 0x00000004190eb825 */ /* 0x002fcc00078e000e */
[----:B------:R-:W5:Y:S01]  /*0ed0*/  @!P3 LDG.E.CONSTANT R15, desc[UR4][R14.64] ;  /* 0x000000040e0fb981 */ /* 0x000f62000c1e9900 */
[----:B----4-:R-:W-:-:S06]  /*0ee0*/  @!P5 IMAD.WIDE.U32 R12, R23, 0x4, R12 ;  /* 0x00000004170cd825 */ /* 0x010fcc00078e000c */
[----:B------:R-:W4:Y:S01]  /*0ef0*/  @!P5 LDG.E.CONSTANT R13, desc[UR4][R12.64] ;  /* 0x000000040c0dd981 */ /* 0x000f22000c1e9900 */
[----:B--2---:R-:W-:Y:S01]  /*0f00*/  @!P1 FADD R0, R0, R7 ;  /* 0x0000000700009221 */ /* 0x004fe20000000000 */
[----:B------:R-:W-:-:S04]  /*0f10*/  ISETP.GE.U32.AND P1, PT, R19, UR6, PT ;  /* 0x0000000613007c0c */ /* 0x000fc8000bf26070 */
[----:B------:R-:W-:Y:S02]  /*0f20*/  ISETP.GE.U32.AND.EX P1, PT, R6, UR7, PT, P1 ;  /* 0x0000000706007c0c */ /* 0x000fe4000bf26110 */
[----:B------:R-:W-:Y:S02]  /*0f30*/  SHF.R.S32.HI R6, RZ, 0x1f, R5 ;  /* 0x0000001fff067819 */ /* 0x000fe40000011405 */
[----:B------:R-:W-:Y:S01]  /*0f40*/  ISETP.LT.OR P1, PT, R18, -0x6, P1 ;  /* 0xfffffffa1200780c */ /* 0x000fe20000f21670 */
[----:B---3--:R-:W-:Y:S01]  /*0f50*/  @!P4 FADD R0, R0, R9 ;  /* 0x000000090000c221 */ /* 0x008fe20000000000 */
[----:B------:R-:W-:-:S04]  /*0f60*/  ISETP.GE.U32.AND P4, PT, R5, UR6, PT ;  /* 0x0000000605007c0c */ /* 0x000fc8000bf86070 */
[----:B------:R-:W-:Y:S02]  /*0f70*/  ISETP.GE.U32.AND.EX P4, PT, R6, UR7, PT, P4 ;  /* 0x0000000706007c0c */ /* 0x000fe4000bf86140 */
[----:B------:R-:W0:Y:S02]  /*0f80*/  @!P2 LDC.64 R6, c[0x0][0x380] ;  /* 0x0000e000ff06ab82 */ /* 0x000e240000000a00 */
[----:B------:R-:W-:-:S06]  /*0f90*/  ISETP.LT.OR P4, PT, R18, -0x7, P4 ;  /* 0xfffffff91200780c */ /* 0x000fcc0002781670 */
[----:B------:R-:W1:Y:S08]  /*0fa0*/  @!P1 LDC.64 R8, c[0x0][0x380] ;  /* 0x0000e000ff089b82 */ /* 0x000e700000000a00 */
[----:B------:R-:W2:Y:S01]  /*0fb0*/  @!P4 LDC.64 R10, c[0x0][0x380] ;  /* 0x0000e000ff0acb82 */ /* 0x000ea20000000a00 */
[----:B0-----:R-:W-:-:S06]  /*0fc0*/  @!P2 IMAD.WIDE.U32 R6, R21, 0x4, R6 ;  /* 0x000000041506a825 */ /* 0x001fcc00078e0006 */
[----:B------:R-:W3:Y:S01]  /*0fd0*/  @!P2 LDG.E.CONSTANT R7, desc[UR4][R6.64] ;  /* 0x000000040607a981 */ /* 0x000ee2000c1e9900 */
[----:B-1----:R-:W-:-:S06]  /*0fe0*/  @!P1 IMAD.WIDE.U32 R8, R19, 0x4, R8 ;  /* 0x0000000413089825 */ /* 0x002fcc00078e0008 */
[----:B------:R-:W3:Y:S01]  /*0ff0*/  @!P1 LDG.E.CONSTANT R9, desc[UR4][R8.64] ;  /* 0x0000000408099981 */ /* 0x000ee2000c1e9900 */
[----:B--2---:R-:W-:-:S06]  /*1000*/  @!P4 IMAD.WIDE.U32 R10, R5, 0x4, R10 ;  /* 0x00000004050ac825 */ /* 0x004fcc00078e000a */
[----:B------:R-:W2:Y:S01]  /*1010*/  @!P4 LDG.E.CONSTANT R11, desc[UR4][R10.64] ;  /* 0x000000040a0bc981 */ /* 0x000ea2000c1e9900 */
[----:B-----5:R-:W-:-:S04]  /*1020*/  @!P0 FADD R0, R0, R17 ;  /* 0x0000001100008221 */ /* 0x020fc80000000000 */
[----:B------:R-:W-:-:S04]  /*1030*/  @!P3 FADD R0, R0, R15 ;  /* 0x0000000f0000b221 */ /* 0x000fc80000000000 */
[----:B----4-:R-:W-:Y:S01]  /*1040*/  @!P5 FADD R0, R0, R13 ;  /* 0x0000000d0000d221 */ /* 0x010fe20000000000 */
[----:B------:R-:W-:-:S03]  /*1050*/  VIADD R18, R18, 0x8 ;  /* 0x0000000812127836 */ /* 0x000fc60000000000 */
[----:B---3--:R-:W-:-:S04]  /*1060*/  @!P2 FADD R0, R0, R7 ;  /* 0x000000070000a221 */ /* 0x008fc80000000000 */
[----:B------:R-:W-:-:S04]  /*1070*/  @!P1 FADD R0, R0, R9 ;  /* 0x0000000900009221 */ /* 0x000fc80000000000 */
[----:B--2---:R-:W-:-:S07]  /*1080*/  @!P4 FADD R0, R0, R11 ;  /* 0x0000000b0000c221 */ /* 0x004fce0000000000 */
.L_x_7:
[----:B------:R-:W-:Y:S05]  /*1090*/  BSYNC.RECONVERGENT B1 ;  /* 0x0000000000017941 */ /* 0x000fea0003800200 */
.L_x_6:
[----:B------:R-:W-:Y:S05]  /*10a0*/  @!P6 BRA `(.L_x_5) ;  /* 0x0000000000e8e947 */ /* 0x000fea0003800000 */
[----:B------:R-:W-:Y:S01]  /*10b0*/  ISETP.GE.U32.AND P0, PT, R20, 0x4, PT ;  /* 0x000000041400780c */ /* 0x000fe20003f06070 */
[----:B------:R-:W-:Y:S01]  /*10c0*/  BSSY.RECONVERGENT B1, `(.L_x_8) ;  /* 0x0000029000017945 */ /* 0x000fe20003800200 */
[----:B------:R-:W-:-:S04]  /*10d0*/  LOP3.LUT R8, R4, 0x3, RZ, 0xc0, !PT ;  /* 0x0000000304087812 */ /* 0x000fc800078ec0ff */
[----:B------:R-:W-:-:S07]  /*10e0*/  ISETP.NE.AND P4, PT, R8, RZ, PT ;  /* 0x000000ff0800720c */ /* 0x000fce0003f85270 */
[----:B------:R-:W-:Y:S06]  /*10f0*/  @!P0 BRA `(.L_x_9) ;  /* 0x0000000000948947 */ /* 0x000fec0003800000 */
[----:B------:R-:W0:Y:S01]  /*1100*/  LDCU.64 UR6, c[0x0][0x3a0] ;  /* 0x00007400ff0677ac */ /* 0x000e220008000a00 */
[----:B------:R-:W-:Y:S01]  /*1110*/  SHF.R.S32.HI R4, RZ, 0x1f, R18 ;  /* 0x0000001fff047819 */ /* 0x000fe20000011412 */
[C---:B------:R-:W-:Y:S02]  /*1120*/  VIADD R9, R18.reuse, 0x1 ;  /* 0x0000000112097836 */ /* 0x040fe40000000000 */
[C---:B------:R-:W-:Y:S02]  /*1130*/  VIADD R17, R18.reuse, 0x2 ;  /* 0x0000000212117836 */ /* 0x040fe40000000000 */
[----:B------:R-:W-:-:S03]  /*1140*/  VIADD R19, R18, 0x3 ;  /* 0x0000000312137836 */ /* 0x000fc60000000000 */
[----:B------:R-:W-:Y:S02]  /*1150*/  SHF.R.S32.HI R5, RZ, 0x1f, R17 ;  /* 0x0000001fff057819 */ /* 0x000fe40000011411 */
[----:B0-----:R-:W-:Y:S02]  /*1160*/  ISETP.GE.U32.AND P0, PT, R18, UR6, PT ;  /* 0x0000000612007c0c */ /* 0x001fe4000bf06070 */
[----:B------:R-:W-:Y:S02]  /*1170*/  ISETP.GE.U32.AND P1, PT, R9, UR6, PT ;  /* 0x0000000609007c0c */ /* 0x000fe4000bf26070 */
[----:B------:R-:W-:Y:S02]  /*1180*/  ISETP.GE.U32.AND.EX P0, PT, R4, UR7, PT, P0 ;  /* 0x0000000704007c0c */ /* 0x000fe4000bf06100 */
[----:B------:R-:W-:Y:S02]  /*1190*/  SHF.R.S32.HI R4, RZ, 0x1f, R9 ;  /* 0x0000001fff047819 */ /* 0x000fe40000011409 */
[----:B------:R-:W-:-:S02]  /*11a0*/  ISETP.GE.U32.AND P2, PT, R17, UR6, PT ;  /* 0x0000000611007c0c */ /* 0x000fc4000bf46070 */
[----:B------:R-:W-:Y:S02]  /*11b0*/  ISETP.GE.U32.AND.EX P1, PT, R4, UR7, PT, P1 ;  /* 0x0000000704007c0c */ /* 0x000fe4000bf26110 */
[C---:B------:R-:W-:Y:S02]  /*11c0*/  ISETP.LT.OR P0, PT, R18.reuse, RZ, P0 ;  /* 0x000000ff1200720c */ /* 0x040fe40000701670 */
[----:B------:R-:W-:Y:S02]  /*11d0*/  ISETP.GE.U32.AND.EX P2, PT, R5, UR7, PT, P2 ;  /* 0x0000000705007c0c */ /* 0x000fe4000bf46120 */
[----:B------:R-:W-:Y:S02]  /*11e0*/  ISETP.GE.U32.AND P3, PT, R19, UR6, PT ;  /* 0x0000000613007c0c */ /* 0x000fe4000bf66070 */
[----:B------:R-:W-:Y:S02]  /*11f0*/  SHF.R.S32.HI R4, RZ, 0x1f, R19 ;  /* 0x0000001fff047819 */ /* 0x000fe40000011413 */
[----:B------:R-:W-:-:S02]  /*1200*/  ISETP.LT.OR P1, PT, R18, -0x1, P1 ;  /* 0xffffffff1200780c */ /* 0x000fc40000f21670 */
[----:B------:R-:W-:Y:S02]  /*1210*/  ISETP.GE.U32.AND.EX P3, PT, R4, UR7, PT, P3 ;  /* 0x0000000704007c0c */ /* 0x000fe4000bf66130 */
[C---:B------:R-:W-:Y:S01]  /*1220*/  ISETP.LT.OR P2, PT, R18.reuse, -0x2, P2 ;  /* 0xfffffffe1200780c */ /* 0x040fe20001741670 */
[----:B------:R-:W0:Y:S01]  /*1230*/  @!P0 LDC.64 R10, c[0x0][0x380] ;  /* 0x0000e000ff0a8b82 */ /* 0x000e220000000a00 */
[----:B------:R-:W-:-:S07]  /*1240*/  ISETP.LT.OR P3, PT, R18, -0x3, P3 ;  /* 0xfffffffd1200780c */ /* 0x000fce0001f61670 */
[----:B------:R-:W1:Y:S08]  /*1250*/  @!P1 LDC.64 R14, c[0x0][0x380] ;  /* 0x0000e000ff0e9b82 */ /* 0x000e700000000a00 */
[----:B------:R-:W2:Y:S08]  /*1260*/  @!P2 LDC.64 R6, c[0x0][0x380] ;  /* 0x0000e000ff06ab82 */ /* 0x000eb00000000a00 */
[----:B------:R-:W3:Y:S01]  /*1270*/  @!P3 LDC.64 R4, c[0x0][0x380] ;  /* 0x0000e000ff04bb82 */ /* 0x000ee20000000a00 */
[----:B0-----:R-:W-:-:S06]  /*1280*/  @!P0 IMAD.WIDE.U32 R12, R18, 0x4, R10 ;  /* 0x00000004120c8825 */ /* 0x001fcc00078e000a */
[----:B------:R-:W4:Y:S01]  /*1290*/  @!P0 LDG.E.CONSTANT R13, desc[UR4][R12.64] ;  /* 0x000000040c0d8981 */ /* 0x000f22000c1e9900 */
[----:B-1----:R-:W-:-:S06]  /*12a0*/  @!P1 IMAD.WIDE.U32 R10, R9, 0x4, R14 ;  /* 0x00000004090a9825 */ /* 0x002fcc00078e000e */
[----:B------:R-:W5:Y:S01]  /*12b0*/  @!P1 LDG.E.CONSTANT R11, desc[UR4][R10.64] ;  /* 0x000000040a0b9981 */ /* 0x000f62000c1e9900 */
[----:B--2---:R-:W-:-:S06]  /*12c0*/  @!P2 IMAD.WIDE.U32 R6, R17, 0x4, R6 ;  /* 0x000000041106a825 */ /* 0x004fcc00078e0006 */
[----:B------:R-:W2:Y:S01]  /*12d0*/  @!P2 LDG.E.CONSTANT R7, desc[UR4][R6.64] ;  /* 0x000000040607a981 */ /* 0x000ea2000c1e9900 */
[----:B---3--:R-:W-:-:S06]  /*12e0*/  @!P3 IMAD.WIDE.U32 R4, R19, 0x4, R4 ;  /* 0x000000041304b825 */ /* 0x008fcc00078e0004 */
[----:B------:R-:W3:Y:S01]  /*12f0*/  @!P3 LDG.E.CONSTANT R5, desc[UR4][R4.64] ;  /* 0x000000040405b981 */ /* 0x000ee2000c1e9900 */
[----:B------:R-:W-:Y:S02]  /*1300*/  VIADD R18, R18, 0x4 ;  /* 0x0000000412127836 */ /* 0x000fe40000000000 */
[----:B----4-:R-:W-:-:S04]  /*1310*/  @!P0 FADD R0, R0, R13 ;  /* 0x0000000d00008221 */ /* 0x010fc80000000000 */
[----:B-----5:R-:W-:-:S04]  /*1320*/  @!P1 FADD R0, R0, R11 ;  /* 0x0000000b00009221 */ /* 0x020fc80000000000 */
[----:B--2---:R-:W-:-:S04]  /*1330*/  @!P2 FADD R0, R0, R7 ;  /* 0x000000070000a221 */ /* 0x004fc80000000000 */
[----:B---3--:R-:W-:-:S07]  /*1340*/  @!P3 FADD R0, R0, R5 ;  /* 0x000000050000b221 */ /* 0x008fce0000000000 */
.L_x_9:
[----:B------:R-:W-:Y:S05]  /*1350*/  BSYNC.RECONVERGENT B1 ;  /* 0x0000000000017941 */ /* 0x000fea0003800200 */
.L_x_8:
[----:B------:R-:W-:Y:S05]  /*1360*/  @!P4 BRA `(.L_x_5) ;  /* 0x000000000038c947 */ /* 0x000fea0003800000 */
[----:B------:R-:W-:-:S07]  /*1370*/  IMAD.MOV R8, RZ, RZ, -R8 ;  /* 0x000000ffff087224 */ /* 0x000fce00078e0a08 */
.L_x_10:
[----:B------:R-:W0:Y:S01]  /*1380*/  LDCU.64 UR6, c[0x0][0x3a0] ;  /* 0x00007400ff0677ac */ /* 0x000e220008000a00 */
[----:B------:R-:W-:Y:S02]  /*1390*/  SHF.R.S32.HI R4, RZ, 0x1f, R18 ;  /* 0x0000001fff047819 */ /* 0x000fe40000011412 */
[----:B0-----:R-:W-:-:S04]  /*13a0*/  ISETP.GE.U32.AND P0, PT, R18, UR6, PT ;  /* 0x0000000612007c0c */ /* 0x001fc8000bf06070 */
[----:B------:R-:W-:-:S04]  /*13b0*/  ISETP.GE.U32.AND.EX P0, PT, R4, UR7, PT, P0 ;  /* 0x0000000704007c0c */ /* 0x000fc8000bf06100 */
[----:B------:R-:W-:-:S13]  /*13c0*/  ISETP.LT.OR P0, PT, R18, RZ, P0 ;  /* 0x000000ff1200720c */ /* 0x000fda0000701670 */
[----:B------:R-:W0:Y:S02]  /*13d0*/  @!P0 LDC.64 R4, c[0x0][0x380] ;  /* 0x0000e000ff048b82 */ /* 0x000e240000000a00 */
[----:B0-----:R-:W-:-:S06]  /*13e0*/  @!P0 IMAD.WIDE.U32 R4, R18, 0x4, R4 ;  /* 0x0000000412048825 */ /* 0x001fcc00078e0004 */
[----:B------:R-:W2:Y:S01]  /*13f0*/  @!P0 LDG.E.CONSTANT R5, desc[UR4][R4.64] ;  /* 0x0000000404058981 */ /* 0x000ea2000c1e9900 */
[----:B------:R-:W-:Y:S02]  /*1400*/  VIADD R8, R8, 0x1 ;  /* 0x0000000108087836 */ /* 0x000fe40000000000 */
[----:B------:R-:W-:-:S03]  /*1410*/  VIADD R18, R18, 0x1 ;  /* 0x0000000112127836 */ /* 0x000fc60000000000 */
[----:B------:R-:W-:Y:S01]  /*1420*/  ISETP.NE.AND P1, PT, R8, RZ, PT ;  /* 0x000000ff0800720c */ /* 0x000fe20003f25270 */
[----:B--2---:R-:W-:-:S12]  /*1430*/  @!P0 FADD R0, R0, R5 ;  /* 0x0000000500008221 */ /* 0x004fd80000000000 */
[----:B------:R-:W-:Y:S05]  /*1440*/  @P1 BRA `(.L_x_10) ;  /* 0xfffffffc00cc1947 */ /* 0x000fea000383ffff */
.L_x_5:
[----:B------:R-:W-:Y:S05]  /*1450*/  BSYNC.RECONVERGENT B0 ;  /* 0x0000000000007941 */ /* 0x000fea0003800200 */
.L_x_0:
[----:B------:R-:W0:Y:S01]  /*1460*/  LDCU UR6, c[0x0][0x390] ;  /* 0x00007200ff0677ac */ /* 0x000e220008000800 */
[----:B------:R-:W-:Y:S01]  /*1470*/  BSSY.RECONVERGENT B0, `(.L_x_11) ;  /* 0x000000e000007945 */ /* 0x000fe20003800200 */
[----:B0-----:R-:W-:-:S04]  /*1480*/  I2FP.F32.S32 R7, UR6 ;  /* 0x0000000600077c45 */ /* 0x001fc80008201400 */
[----:B------:R-:W0:Y:S08]  /*1490*/  MUFU.RCP R4, R7 ;  /* 0x0000000700047308 */ /* 0x000e300000001000 */
[----:B------:R-:W1:Y:S01]  /*14a0*/  FCHK P0, R0, R7 ;  /* 0x0000000700007302 */ /* 0x000e620000000000 */
[----:B0-----:R-:W-:-:S04]  /*14b0*/  FFMA R5, -R7, R4, 1 ;  /* 0x3f80000007057423 */ /* 0x001fc80000000104 */
[----:B------:R-:W-:-:S04]  /*14c0*/  FFMA R5, R4, R5, R4 ;  /* 0x0000000504057223 */ /* 0x000fc80000000004 */
[----:B------:R-:W-:-:S04]  /*14d0*/  FFMA R4, R5, R0, RZ ;  /* 0x0000000005047223 */ /* 0x000fc800000000ff */
[----:B------:R-:W-:-:S04]  /*14e0*/  FFMA R9, -R7, R4, R0 ;  /* 0x0000000407097223 */ /* 0x000fc80000000100 */
[----:B------:R-:W-:Y:S01]  /*14f0*/  FFMA R9, R5, R9, R4 ;  /* 0x0000000905097223 */ /* 0x000fe20000000004 */
[----:B-1----:R-:W-:Y:S06]  /*1500*/  @!P0 BRA `(.L_x_12) ;  /* 0x0000000000108947 */ /* 0x002fec0003800000 */
[----:B------:R-:W-:Y:S01]  /*1510*/  IMAD.MOV.U32 R5, RZ, RZ, R0 ;  /* 0x000000ffff057224 */ /* 0x000fe200078e0000 */
[----:B------:R-:W-:-:S07]  /*1520*/  MOV R4, 0x1540 ;  /* 0x0000154000047802 */ /* 0x000fce0000000f00 */
[----:B------:R-:W-:Y:S05]  /*1530*/  CALL.REL.NOINC `($__internal_0_$__cuda_sm3x_div_rn_noftz_f32_slowpath) ;  /* 0x00000000001c7944 */ /* 0x000fea0003c00000 */
[----:B------:R-:W-:-:S07]  /*1540*/  IMAD.MOV.U32 R9, RZ, RZ, R0 ;  /* 0x000000ffff097224 */ /* 0x000fce00078e0000 */
.L_x_12:
[----:B------:R-:W-:Y:S05]  /*1550*/  BSYNC.RECONVERGENT B0 ;  /* 0x0000000000007941 */ /* 0x000fea0003800200 */
.L_x_11:
[----:B------:R-:W0:Y:S02]  /*1560*/  LDCU.64 UR6, c[0x0][0x388] ;  /* 0x00007100ff0677ac */ /* 0x000e240008000a00 */
[----:B0-----:R-:W-:-:S04]  /*1570*/  LEA R4, P0, R2, UR6, 0x2 ;  /* 0x0000000602047c11 */ /* 0x001fc8000f8010ff */
[----:B------:R-:W-:-:S05]  /*1580*/  LEA.HI.X R5, R2, UR7, R3, 0x2, P0 ;  /* 0x0000000702057c11 */ /* 0x000fca00080f1403 */
[----:B------:R-:W-:Y:S01]  /*1590*/  STG.E desc[UR4][R4.64], R9 ;  /* 0x0000000904007986 */ /* 0x000fe2000c101904 */
[----:B------:R-:W-:Y:S05]  /*15a0*/  EXIT ;  /* 0x000000000000794d */ /* 0x000fea0003800000 */
        .weak           $__internal_0_$__cuda_sm3x_div_rn_noftz_f32_slowpath
        .type           $__internal_0_$__cuda_sm3x_div_rn_noftz_f32_slowpath,@function
        .size           $__internal_0_$__cuda_sm3x_div_rn_noftz_f32_slowpath,(.L_x_25 - $__internal_0_$__cuda_sm3x_div_rn_noftz_f32_slowpath)
$__internal_0_$__cuda_sm3x_div_rn_noftz_f32_slowpath:
[----:B------:R-:W-:Y:S01]  /*15b0*/  SHF.R.U32.HI R6, RZ, 0x17, R7 ;  /* 0x00000017ff067819 */ /* 0x000fe20000011607 */
[----:B------:R-:W-:Y:S01]  /*15c0*/  BSSY.RECONVERGENT B1, `(.L_x_13) ;  /* 0x0000063000017945 */ /* 0x000fe20003800200 */
[----:B------:R-:W-:Y:S02]  /*15d0*/  SHF.R.U32.HI R0, RZ, 0x17, R5 ;  /* 0x00000017ff007819 */ /* 0x000fe40000011605 */
[----:B------:R-:W-:Y:S02]  /*15e0*/  LOP3.LUT R6, R6, 0xff, RZ, 0xc0, !PT ;  /* 0x000000ff06067812 */ /* 0x000fe400078ec0ff */
[----:B------:R-:W-:-:S03]  /*15f0*/  LOP3.LUT R12, R0, 0xff, RZ, 0xc0, !PT ;  /* 0x000000ff000c7812 */ /* 0x000fc600078ec0ff */
[----:B------:R-:W-:Y:S02]  /*1600*/  VIADD R9, R6, 0xffffffff ;  /* 0xffffffff06097836 */ /* 0x000fe40000000000 */
[----:B------:R-:W-:-:S03]  /*1610*/  VIADD R10, R12, 0xffffffff ;  /* 0xffffffff0c0a7836 */ /* 0x000fc60000000000 */
[----:B------:R-:W-:-:S04]  /*1620*/  ISETP.GT.U32.AND P0, PT, R9, 0xfd, PT ;  /* 0x000000fd0900780c */ /* 0x000fc80003f04070 */
[----:B------:R-:W-:-:S13]  /*1630*/  ISETP.GT.U32.OR P0, PT, R10, 0xfd, P0 ;  /* 0x000000fd0a00780c */ /* 0x000fda0000704470 */
[----:B------:R-:W-:Y:S01]  /*1640*/  @!P0 IMAD.MOV.U32 R8, RZ, RZ, RZ ;  /* 0x000000ffff088224 */ /* 0x000fe200078e00ff */
[----:B------:R-:W-:Y:S06]  /*1650*/  @!P0 BRA `(.L_x_14) ;  /* 0x0000000000608947 */ /* 0x000fec0003800000 */
[----:B------:R-:W-:Y:S01]  /*1660*/  FSETP.GTU.FTZ.AND P0, PT, |R5|, +INF , PT ;  /* 0x7f8000000500780b */ /* 0x000fe20003f1c200 */
[----:B------:R-:W-:Y:S01]  /*1670*/  IMAD.MOV.U32 R0, RZ, RZ, R7 ;  /* 0x000000ffff007224 */ /* 0x000fe200078e0007 */
[----:B------:R-:W-:-:S04]  /*1680*/  FSETP.GTU.FTZ.AND P1, PT, |R7|, +INF , PT ;  /* 0x7f8000000700780b */ /* 0x000fc80003f3c200 */
[----:B------:R-:W-:-:S13]  /*1690*/  PLOP3.LUT P0, PT, P0, P1, PT, 0xf8, 0x8f ;  /* 0x00000000008f781c */ /* 0x000fda0000703f70 */
[----:B------:R-:W-:Y:S05]  /*16a0*/  @P0 BRA `(.L_x_15) ;  /* 0x00000004004c0947 */ /* 0x000fea0003800000 */
[----:B------:R-:W-:-:S13]  /*16b0*/  LOP3.LUT P0, RZ, R7, 0x7fffffff, R5, 0xc8, !PT ;  /* 0x7fffffff07ff7812 */ /* 0x000fda000780c805 */
[----:B------:R-:W-:Y:S05]  /*16c0*/  @!P0 BRA `(.L_x_16) ;  /* 0x00000004003c8947 */ /* 0x000fea0003800000 */
[C---:B------:R-:W-:Y:S02]  /*16d0*/  FSETP.NEU.FTZ.AND P1, PT, |R5|.reuse, +INF , PT ;  /* 0x7f8000000500780b */ /* 0x040fe40003f3d200 */
[----:B------:R-:W-:Y:S02]  /*16e0*/  FSETP.NEU.FTZ.AND P0, PT, |R0|, +INF , PT ;  /* 0x7f8000000000780b */ /* 0x000fe40003f1d200 */
[----:B------:R-:W-:-:S11]  /*16f0*/  FSETP.NEU.FTZ.AND P2, PT, |R5|, +INF , PT ;  /* 0x7f8000000500780b */ /* 0x000fd60003f5d200 */
[----:B------:R-:W-:Y:S05]  /*1700*/  @!P0 BRA !P1, `(.L_x_16) ;  /* 0x00000004002c8947 */ /* 0x000fea0004800000 */
[----:B------:R-:W-:-:S04]  /*1710*/  LOP3.LUT P1, RZ, R5, 0x7fffffff, RZ, 0xc0, !PT ;  /* 0x7fffffff05ff7812 */ /* 0x000fc8000782c0ff */
[----:B------:R-:W-:-:S13]  /*1720*/  PLOP3.LUT P0, PT, P0, P1, PT, 0x2f, 0xf2 ;  /* 0x0000000000f2781c */ /* 0x000fda0000702577 */
[----:B------:R-:W-:Y:S05]  /*1730*/  @P0 BRA `(.L_x_17) ;  /* 0x0000000400180947 */ /* 0x000fea0003800000 */
[----:B------:R-:W-:-:S04]  /*1740*/  LOP3.LUT P0, RZ, R7, 0x7fffffff, RZ, 0xc0, !PT ;  /* 0x7fffffff07ff7812 */ /* 0x000fc8000780c0ff */
[----:B------:R-:W-:-:S13]  /*1750*/  PLOP3.LUT P0, PT, P2, P0, PT, 0x2f, 0xf2 ;  /* 0x0000000000f2781c */ /* 0x000fda0001700577 */
[----:B------:R-:W-:Y:S05]  /*1760*/  @P0 BRA `(.L_x_18) ;  /* 0x0000000400000947 */ /* 0x000fea0003800000 */
[----:B------:R-:W-:Y:S02]  /*1770*/  ISETP.GE.AND P0, PT, R10, RZ, PT ;  /* 0x000000ff0a00720c */ /* 0x000fe40003f06270 */
[----:B------:R-:W-:-:S11]  /*1780*/  ISETP.GE.AND P1, PT, R9, RZ, PT ;  /* 0x000000ff0900720c */ /* 0x000fd60003f26270 */
[----:B------:R-:W-:Y:S02]  /*1790*/  @P0 IMAD.MOV.U32 R8, RZ, RZ, RZ ;  /* 0x000000ffff080224 */ /* 0x000fe400078e00ff */
[----:B------:R-:W-:Y:S01]  /*17a0*/  @!P0 FFMA R5, R5, 1.84467440737095516160e+19, RZ ;  /* 0x5f80000005058823 */ /* 0x000fe200000000ff */
[----:B------:R-:W-:Y:S02]  /*17b0*/  @!P0 IMAD.MOV.U32 R8, RZ, RZ, -0x40 ;  /* 0xffffffc0ff088424 */ /* 0x000fe400078e00ff */
[----:B------:R-:W-:Y:S02]  /*17c0*/  @!P1 FFMA R7, R0, 1.84467440737095516160e+19, RZ ;  /* 0x5f80000000079823 */ /* 0x000fe400000000ff */
[----:B------:R-:W-:-:S07]  /*17d0*/  @!P1 VIADD R8, R8, 0x40 ;  /* 0x0000004008089836 */ /* 0x000fce0000000000 */
.L_x_14:
[----:B------:R-:W-:Y:S01]  /*17e0*/  LEA R0, R6, 0xc0800000, 0x17 ;  /* 0xc080000006007811 */ /* 0x000fe200078eb8ff */
[----:B------:R-:W-:Y:S04]  /*17f0*/  BSSY.RECONVERGENT B2, `(.L_x_19) ;  /* 0x0000036000027945 */ /* 0x000fe80003800200 */
[----:B------:R-:W-:Y:S02]  /*1800*/  IMAD.IADD R9, R7, 0x1, -R0 ;  /* 0x0000000107097824 */ /* 0x000fe400078e0a00 */
[----:B------:R-:W-:Y:S02]  /*1810*/  VIADD R7, R12, 0xffffff81 ;  /* 0xffffff810c077836 */ /* 0x000fe40000000000 */
[----:B------:R-:W0:Y:S01]  /*1820*/  MUFU.RCP R10, R9 ;  /* 0x00000009000a7308 */ /* 0x000e220000001000 */
[----:B------:R-:W-:Y:S01]  /*1830*/  FADD.FTZ R11, -R9, -RZ ;  /* 0x800000ff090b7221 */ /* 0x000fe20000010100 */
[C---:B------:R-:W-:Y:S01]  /*1840*/  IMAD R0, R7.reuse, -0x800000, R5 ;  /* 0xff80000007007824 */ /* 0x040fe200078e0205 */
[----:B------:R-:W-:-:S05]  /*1850*/  IADD3 R7, PT, PT, R7, 0x7f, -R6 ;  /* 0x0000007f07077810 */ /* 0x000fca0007ffe806 */
[----:B------:R-:W-:Y:S02]  /*1860*/  IMAD.IADD R7, R7, 0x1, R8 ;  /* 0x0000000107077824 */ /* 0x000fe400078e0208 */
[----:B0-----:R-:W-:-:S04]  /*1870*/  FFMA R13, R10, R11, 1 ;  /* 0x3f8000000a0d7423 */ /* 0x001fc8000000000b */
[----:B------:R-:W-:-:S04]  /*1880*/  FFMA R12, R10, R13, R10 ;  /* 0x0000000d0a0c7223 */ /* 0x000fc8000000000a */
[----:B------:R-:W-:-:S04]  /*1890*/  FFMA R5, R0, R12, RZ ;  /* 0x0000000c00057223 */ /* 0x000fc800000000ff */
[----:B------:R-:W-:-:S04]  /*18a0*/  FFMA R10, R11, R5, R0 ;  /* 0x000000050b0a7223 */ /* 0x000fc80000000000 */
[----:B------:R-:W-:-:S04]  /*18b0*/  FFMA R13, R12, R10, R5 ;  /* 0x0000000a0c0d7223 */ /* 0x000fc80000000005 */
[----:B------:R-:W-:-:S04]  /*18c0*/  FFMA R10, R11, R13, R0 ;  /* 0x0000000d0b0a7223 */ /* 0x000fc80000000000 */
[----:B------:R-:W-:-:S05]  /*18d0*/  FFMA R0, R12, R10, R13 ;  /* 0x0000000a0c007223 */ /* 0x000fca000000000d */
[----:B------:R-:W-:-:S04]  /*18e0*/  SHF.R.U32.HI R5, RZ, 0x17, R0 ;  /* 0x00000017ff057819 */ /* 0x000fc80000011600 */
[----:B------:R-:W-:-:S05]  /*18f0*/  LOP3.LUT R5, R5, 0xff, RZ, 0xc0, !PT ;  /* 0x000000ff05057812 */ /* 0x000fca00078ec0ff */
[----:B------:R-:W-:-:S04]  /*1900*/  IMAD.IADD R9, R5, 0x1, R7 ;  /* 0x0000000105097824 */ /* 0x000fc800078e0207 */
[----:B------:R-:W-:-:S05]  /*1910*/  VIADD R5, R9, 0xffffffff ;  /* 0xffffffff09057836 */ /* 0x000fca0000000000 */
[----:B------:R-:W-:-:S13]  /*1920*/  ISETP.GE.U32.AND P0, PT, R5, 0xfe, PT ;  /* 0x000000fe0500780c */ /* 0x000fda0003f06070 */
[----:B------:R-:W-:Y:S05]  /*1930*/  @!P0 BRA `(.L_x_20) ;  /* 0x0000000000808947 */ /* 0x000fea0003800000 */
[----:B------:R-:W-:-:S13]  /*1940*/  ISETP.GT.AND P0, PT, R9, 0xfe, PT ;  /* 0x000000fe0900780c */ /* 0x000fda0003f04270 */
[----:B------:R-:W-:Y:S05]  /*1950*/  @P0 BRA `(.L_x_21) ;  /* 0x00000000006c0947 */ /* 0x000fea0003800000 */
[----:B------:R-:W-:-:S13]  /*1960*/  ISETP.GE.AND P0, PT, R9, 0x1, PT ;  /* 0x000000010900780c */ /* 0x000fda0003f06270 */
[----:B------:R-:W-:Y:S05]  /*1970*/  @P0 BRA `(.L_x_22) ;  /* 0x0000000000740947 */ /* 0x000fea0003800000 */
[----:B------:R-:W-:Y:S02]  /*1980*/  ISETP.GE.AND P0, PT, R9, -0x18, PT ;  /* 0xffffffe80900780c */ /* 0x000fe40003f06270 */
[----:B------:R-:W-:-:S11]  /*1990*/  LOP3.LUT R0, R0, 0x80000000, RZ, 0xc0, !PT ;  /* 0x8000000000007812 */ /* 0x000fd600078ec0ff */
[----:B------:R-:W-:Y:S05]  /*19a0*/  @!P0 BRA `(.L_x_22) ;  /* 0x0000000000688947 */ /* 0x000fea0003800000 */
[CCC-:B------:R-:W-:Y:S01]  /*19b0*/  FFMA.RZ R5, R12.reuse, R10.reuse, R13.reuse ;  /* 0x0000000a0c057223 */ /* 0x1c0fe2000000c00d */
[C---:B------:R-:W-:Y:S02]  /*19c0*/  VIADD R8, R9.reuse, 0x20 ;  /* 0x0000002009087836 */ /* 0x040fe40000000000 */
[CCC-:B------:R-:W-:Y:S01]  /*19d0*/  FFMA.RM R6, R12.reuse, R10.reuse, R13.reuse ;  /* 0x0000000a0c067223 */ /* 0x1c0fe2000000400d */
[----:B------:R-:W-:Y:S02]  /*19e0*/  ISETP.NE.AND P2, PT, R9, RZ, PT ;  /* 0x000000ff0900720c */ /* 0x000fe40003f45270 */
[----:B------:R-:W-:Y:S01]  /*19f0*/  LOP3.LUT R7, R5, 0x7fffff, RZ, 0xc0, !PT ;  /* 0x007fffff05077812 */ /* 0x000fe200078ec0ff */
[----:B------:R-:W-:Y:S01]  /*1a00*/  FFMA.RP R5, R12, R10, R13 ;  /* 0x0000000a0c057223 */ /* 0x000fe2000000800d */
[----:B------:R-:W-:Y:S01]  /*1a10*/  ISETP.NE.AND P1, PT, R9, RZ, PT ;  /* 0x000000ff0900720c */ /* 0x000fe20003f25270 */
[----:B------:R-:W-:Y:S01]  /*1a20*/  IMAD.MOV R9, RZ, RZ, -R9 ;  /* 0x000000ffff097224 */ /* 0x000fe200078e0a09 */
[----:B------:R-:W-:-:S02]  /*1a30*/  LOP3.LUT R7, R7, 0x800000, RZ, 0xfc, !PT ;  /* 0x0080000007077812 */ /* 0x000fc400078efcff */
[----:B------:R-:W-:Y:S02]  /*1a40*/  FSETP.NEU.FTZ.AND P0, PT, R5, R6, PT ;  /* 0x000000060500720b */ /* 0x000fe40003f1d000 */
[----:B------:R-:W-:Y:S02]  /*1a50*/  SHF.L.U32 R8, R7, R8, RZ ;  /* 0x0000000807087219 */ /* 0x000fe400000006ff */
[----:B------:R-:W-:Y:S02]  /*1a60*/  SEL R6, R9, RZ, P2 ;  /* 0x000000ff09067207 */ /* 0x000fe40001000000 */
[----:B------:R-:W-:Y:S02]  /*1a70*/  ISETP.NE.AND P1, PT, R8, RZ, P1 ;  /* 0x000000ff0800720c */ /* 0x000fe40000f25270 */
[----:B------:R-:W-:Y:S02]  /*1a80*/  SHF.R.U32.HI R6, RZ, R6, R7 ;  /* 0x00000006ff067219 */ /* 0x000fe40000011607 */
[----:B------:R-:W-:-:S02]  /*1a90*/  PLOP3.LUT P0, PT, P0, P1, PT, 0xf8, 0x8f ;  /* 0x00000000008f781c */ /* 0x000fc40000703f70 */
[----:B------:R-:W-:Y:S02]  /*1aa0*/  SHF.R.U32.HI R8, RZ, 0x1, R6 ;  /* 0x00000001ff087819 */ /* 0x000fe40000011606 */
[----:B------:R-:W-:-:S04]  /*1ab0*/  SEL R5, RZ, 0x1, !P0 ;  /* 0x00000001ff057807 */ /* 0x000fc80004000000 */
[----:B------:R-:W-:-:S04]  /*1ac0*/  LOP3.LUT R5, R5, 0x1, R8, 0xf8, !PT ;  /* 0x0000000105057812 */ /* 0x000fc800078ef808 */
[----:B------:R-:W-:-:S05]  /*1ad0*/  LOP3.LUT R5, R5, R6, RZ, 0xc0, !PT ;  /* 0x0000000605057212 */ /* 0x000fca00078ec0ff */
[----:B------:R-:W-:-:S05]  /*1ae0*/  IMAD.IADD R5, R8, 0x1, R5 ;  /* 0x0000000108057824 */ /* 0x000fca00078e0205 */
[----:B------:R-:W-:Y:S01]  /*1af0*/  LOP3.LUT R0, R5, R0, RZ, 0xfc, !PT ;  /* 0x0000000005007212 */ /* 0x000fe200078efcff */
[----:B------:R-:W-:Y:S06]  /*1b00*/  BRA `(.L_x_22) ;  /* 0x0000000000107947 */ /* 0x000fec0003800000 */
.L_x_21:
[----:B------:R-:W-:-:S04]  /*1b10*/  LOP3.LUT R0, R0, 0x80000000, RZ, 0xc0, !PT ;  /* 0x8000000000007812 */ /* 0x000fc800078ec0ff */
[----:B------:R-:W-:Y:S01]  /*1b20*/  LOP3.LUT R0, R0, 0x7f800000, RZ, 0xfc, !PT ;  /* 0x7f80000000007812 */ /* 0x000fe200078efcff */
[----:B------:R-:W-:Y:S06]  /*1b30*/  BRA `(.L_x_22) ;  /* 0x0000000000047947 */ /* 0x000fec0003800000 */
.L_x_20:
[----:B------:R-:W-:-:S07]  /*1b40*/  IMAD R0, R7, 0x800000, R0 ;  /* 0x0080000007007824 */ /* 0x000fce00078e0200 */
.L_x_22:
[----:B------:R-:W-:Y:S05]  /*1b50*/  BSYNC.RECONVERGENT B2 ;  /* 0x0000000000027941 */ /* 0x000fea0003800200 */
.L_x_19:
[----:B------:R-:W-:Y:S05]  /*1b60*/  BRA `(.L_x_23) ;  /* 0x0000000000207947 */ /* 0x000fea0003800000 */
.L_x_18:
[----:B------:R-:W-:-:S04]  /*1b70*/  LOP3.LUT R0, R7, 0x80000000, R5, 0x48, !PT ;  /* 0x8000000007007812 */ /* 0x000fc800078e4805 */
[----:B------:R-:W-:Y:S01]  /*1b80*/  LOP3.LUT R0, R0, 0x7f800000, RZ, 0xfc, !PT ;  /* 0x7f80000000007812 */ /* 0x000fe200078efcff */
[----:B------:R-:W-:Y:S06]  /*1b90*/  BRA `(.L_x_23) ;  /* 0x0000000000147947 */ /* 0x000fec0003800000 */
.L_x_17:
[----:B------:R-:W-:Y:S01]  /*1ba0*/  LOP3.LUT R0, R7, 0x80000000, R5, 0x48, !PT ;  /* 0x8000000007007812 */ /* 0x000fe200078e4805 */
[----:B------:R-:W-:Y:S06]  /*1bb0*/  BRA `(.L_x_23) ;  /* 0x00000000000c7947 */ /* 0x000fec0003800000 */
.L_x_16:
[----:B------:R-:W0:Y:S01]  /*1bc0*/  MUFU.RSQ R0, -QNAN ;  /* 0xffc0000000007908 */ /* 0x000e220000001400 */
[----:B------:R-:W-:Y:S05]  /*1bd0*/  BRA `(.L_x_23) ;  /* 0x0000000000047947 */ /* 0x000fea0003800000 */
.L_x_15:
[----:B------:R-:W-:-:S07]  /*1be0*/  FADD.FTZ R0, R5, R0 ;  /* 0x0000000005007221 */ /* 0x000fce0000010000 */
.L_x_23:
[----:B------:R-:W-:Y:S05]  /*1bf0*/  BSYNC.RECONVERGENT B1 ;  /* 0x0000000000017941 */ /* 0x000fea0003800200 */
.L_x_13:
[----:B------:R-:W-:-:S04]  /*1c00*/  IMAD.MOV.U32 R5, RZ, RZ, 0x0 ;  /* 0x00000000ff057424 */ /* 0x000fc800078e00ff */
[----:B0-----:R-:W-:Y:S05]  /*1c10*/  RET.REL.NODEC R4 `(_Z10pooling_1dPfS_iiimm) ;  /* 0xffffffe004f87950 */ /* 0x001fea0003c3ffff */
.L_x_24:
[----:B------:R-:W-:-:S00]  /*1c20*/  BRA `(.L_x_24) ;  /* 0xfffffffc00fc7947 */ /* 0x000fc0000383ffff */
[----:B------:R-:W-:-:S00]  /*1c30*/  NOP ;  /* 0x0000000000007918 */ /* 0x000fc00000000000 */
        /* <DEDUP_REMOVED lines=12> */
.L_x_25:


//--------------------- .nv.shared.reserved.0     --------------------------
	.section	.nv.shared.reserved.0,"aw",@nobits
	.weak		__nv_reservedSMEM_offset_0_alias
	.size		__nv_reservedSMEM_offset_0_alias, 0, 64
	.other		__nv_reservedSMEM_offset_0_alias,@"STO_CUDA_RESERVED_SHARED STV_DEFAULT"
__nv_reservedSMEM_offset_0_alias:
	.zero		0
	.zero		64


//--------------------- .nv.constant0._Z10pooling_1dPfS_iiimm --------------------------
	.section	.nv.constant0._Z10pooling_1dPfS_iiimm,"a",@progbits
	.sectionflags	@""
	.align	4
.nv.constant0._Z10pooling_1dPfS_iiimm:
	.zero		944


//--------------------- SYMBOLS --------------------------

	.type		.nv.reservedSmem.offset0,@object
	.size		.nv.reservedSmem.offset0,0x4
